//
// Generated by NVIDIA NVVM Compiler
//
// Compiler Build ID: CL-36424714
// Cuda compilation tools, release 13.0, V13.0.88
// Based on NVVM 20.0.0
//

.version 9.0
.target sm_100
.address_size 64

	// .globl	_Z28similarityMatrixAndTransposePKfS0_iiiPfS1_
.extern .shared .align 16 .b8 shared_sim[];

.visible .entry _Z28similarityMatrixAndTransposePKfS0_iiiPfS1_(
	.param .u64 .ptr .align 1 _Z28similarityMatrixAndTransposePKfS0_iiiPfS1__param_0,
	.param .u64 .ptr .align 1 _Z28similarityMatrixAndTransposePKfS0_iiiPfS1__param_1,
	.param .u32 _Z28similarityMatrixAndTransposePKfS0_iiiPfS1__param_2,
	.param .u32 _Z28similarityMatrixAndTransposePKfS0_iiiPfS1__param_3,
	.param .u32 _Z28similarityMatrixAndTransposePKfS0_iiiPfS1__param_4,
	.param .u64 .ptr .align 1 _Z28similarityMatrixAndTransposePKfS0_iiiPfS1__param_5,
	.param .u64 .ptr .align 1 _Z28similarityMatrixAndTransposePKfS0_iiiPfS1__param_6
)
{
	.reg .pred 	%p<13>;
	.reg .b32 	%r<51>;
	.reg .b32 	%f<112>;
	.reg .b64 	%rd<47>;

	ld.param.u64 	%rd12, [_Z28similarityMatrixAndTransposePKfS0_iiiPfS1__param_0];
	ld.param.u64 	%rd13, [_Z28similarityMatrixAndTransposePKfS0_iiiPfS1__param_1];
	ld.param.u32 	%r25, [_Z28similarityMatrixAndTransposePKfS0_iiiPfS1__param_2];
	ld.param.u32 	%r28, [_Z28similarityMatrixAndTransposePKfS0_iiiPfS1__param_3];
	ld.param.u32 	%r27, [_Z28similarityMatrixAndTransposePKfS0_iiiPfS1__param_4];
	ld.param.u64 	%rd10, [_Z28similarityMatrixAndTransposePKfS0_iiiPfS1__param_5];
	ld.param.u64 	%rd11, [_Z28similarityMatrixAndTransposePKfS0_iiiPfS1__param_6];
	cvta.to.global.u64 	%rd1, %rd13;
	cvta.to.global.u64 	%rd2, %rd12;
	mov.u32 	%r29, %tid.x;
	mov.u32 	%r30, %ctaid.x;
	mov.u32 	%r31, %ntid.x;
	mad.lo.s32 	%r1, %r30, %r31, %r29;
	mov.u32 	%r32, %tid.y;
	mov.u32 	%r33, %ctaid.y;
	mov.u32 	%r34, %ntid.y;
	mad.lo.s32 	%r35, %r33, %r34, %r32;
	setp.ge.s32 	%p1, %r1, %r25;
	setp.ge.s32 	%p2, %r35, %r28;
	or.pred  	%p3, %p1, %p2;
	@%p3 bra 	$L__BB0_15;
	setp.lt.s32 	%p4, %r27, 1;
	mov.f32 	%f111, 0f00000000;
	@%p4 bra 	$L__BB0_14;
	mul.lo.s32 	%r3, %r27, %r1;
	mul.lo.s32 	%r4, %r27, %r35;
	and.b32  	%r5, %r27, 15;
	setp.lt.u32 	%p5, %r27, 16;
	mov.f32 	%f111, 0f00000000;
	mov.b32 	%r47, 0;
	@%p5 bra 	$L__BB0_5;
	and.b32  	%r47, %r27, 2147483632;
	neg.s32 	%r45, %r47;
	add.s64 	%rd3, %rd2, 32;
	mul.wide.u32 	%rd14, %r4, 4;
	add.s64 	%rd15, %rd14, %rd1;
	add.s64 	%rd45, %rd15, 32;
	mov.f32 	%f111, 0f00000000;
	mov.u32 	%r44, %r3;
$L__BB0_4:
	.pragma "nounroll";
	mul.wide.s32 	%rd16, %r44, 4;
	add.s64 	%rd17, %rd3, %rd16;
	ld.global.f32 	%f18, [%rd17+-32];
	ld.global.f32 	%f19, [%rd45+-32];
	fma.rn.f32 	%f20, %f18, %f19, %f111;
	ld.global.f32 	%f21, [%rd17+-28];
	ld.global.f32 	%f22, [%rd45+-28];
	fma.rn.f32 	%f23, %f21, %f22, %f20;
	ld.global.f32 	%f24, [%rd17+-24];
	ld.global.f32 	%f25, [%rd45+-24];
	fma.rn.f32 	%f26, %f24, %f25, %f23;
	ld.global.f32 	%f27, [%rd17+-20];
	ld.global.f32 	%f28, [%rd45+-20];
	fma.rn.f32 	%f29, %f27, %f28, %f26;
	ld.global.f32 	%f30, [%rd17+-16];
	ld.global.f32 	%f31, [%rd45+-16];
	fma.rn.f32 	%f32, %f30, %f31, %f29;
	ld.global.f32 	%f33, [%rd17+-12];
	ld.global.f32 	%f34, [%rd45+-12];
	fma.rn.f32 	%f35, %f33, %f34, %f32;
	ld.global.f32 	%f36, [%rd17+-8];
	ld.global.f32 	%f37, [%rd45+-8];
	fma.rn.f32 	%f38, %f36, %f37, %f35;
	ld.global.f32 	%f39, [%rd17+-4];
	ld.global.f32 	%f40, [%rd45+-4];
	fma.rn.f32 	%f41, %f39, %f40, %f38;
	ld.global.f32 	%f42, [%rd17];
	ld.global.f32 	%f43, [%rd45];
	fma.rn.f32 	%f44, %f42, %f43, %f41;
	ld.global.f32 	%f45, [%rd17+4];
	ld.global.f32 	%f46, [%rd45+4];
	fma.rn.f32 	%f47, %f45, %f46, %f44;
	ld.global.f32 	%f48, [%rd17+8];
	ld.global.f32 	%f49, [%rd45+8];
	fma.rn.f32 	%f50, %f48, %f49, %f47;
	ld.global.f32 	%f51, [%rd17+12];
	ld.global.f32 	%f52, [%rd45+12];
	fma.rn.f32 	%f53, %f51, %f52, %f50;
	ld.global.f32 	%f54, [%rd17+16];
	ld.global.f32 	%f55, [%rd45+16];
	fma.rn.f32 	%f56, %f54, %f55, %f53;
	ld.global.f32 	%f57, [%rd17+20];
	ld.global.f32 	%f58, [%rd45+20];
	fma.rn.f32 	%f59, %f57, %f58, %f56;
	ld.global.f32 	%f60, [%rd17+24];
	ld.global.f32 	%f61, [%rd45+24];
	fma.rn.f32 	%f62, %f60, %f61, %f59;
	ld.global.f32 	%f63, [%rd17+28];
	ld.global.f32 	%f64, [%rd45+28];
	fma.rn.f32 	%f111, %f63, %f64, %f62;
	add.s32 	%r45, %r45, 16;
	add.s32 	%r44, %r44, 16;
	add.s64 	%rd45, %rd45, 64;
	setp.ne.s32 	%p6, %r45, 0;
	@%p6 bra 	$L__BB0_4;
$L__BB0_5:
	setp.eq.s32 	%p7, %r5, 0;
	@%p7 bra 	$L__BB0_14;
	and.b32  	%r13, %r27, 7;
	setp.lt.u32 	%p8, %r5, 8;
	@%p8 bra 	$L__BB0_8;
	add.s32 	%r37, %r47, %r3;
	mul.wide.s32 	%rd18, %r37, 4;
	add.s64 	%rd19, %rd2, %rd18;
	ld.global.f32 	%f66, [%rd19];
	add.s32 	%r38, %r47, %r4;
	mul.wide.u32 	%rd20, %r38, 4;
	add.s64 	%rd21, %rd1, %rd20;
	ld.global.f32 	%f67, [%rd21];
	fma.rn.f32 	%f68, %f66, %f67, %f111;
	ld.global.f32 	%f69, [%rd19+4];
	cvt.u64.u32 	%rd22, %r4;
	cvt.u64.u32 	%rd23, %r47;
	add.s64 	%rd24, %rd23, %rd22;
	shl.b64 	%rd25, %rd24, 2;
	add.s64 	%rd26, %rd1, %rd25;
	ld.global.f32 	%f70, [%rd26+4];
	fma.rn.f32 	%f71, %f69, %f70, %f68;
	ld.global.f32 	%f72, [%rd19+8];
	ld.global.f32 	%f73, [%rd26+8];
	fma.rn.f32 	%f74, %f72, %f73, %f71;
	ld.global.f32 	%f75, [%rd19+12];
	ld.global.f32 	%f76, [%rd26+12];
	fma.rn.f32 	%f77, %f75, %f76, %f74;
	ld.global.f32 	%f78, [%rd19+16];
	ld.global.f32 	%f79, [%rd26+16];
	fma.rn.f32 	%f80, %f78, %f79, %f77;
	ld.global.f32 	%f81, [%rd19+20];
	ld.global.f32 	%f82, [%rd26+20];
	fma.rn.f32 	%f83, %f81, %f82, %f80;
	ld.global.f32 	%f84, [%rd19+24];
	ld.global.f32 	%f85, [%rd26+24];
	fma.rn.f32 	%f86, %f84, %f85, %f83;
	ld.global.f32 	%f87, [%rd19+28];
	ld.global.f32 	%f88, [%rd26+28];
	fma.rn.f32 	%f111, %f87, %f88, %f86;
	add.s32 	%r47, %r47, 8;
$L__BB0_8:
	setp.eq.s32 	%p9, %r13, 0;
	@%p9 bra 	$L__BB0_14;
	and.b32  	%r16, %r27, 3;
	setp.lt.u32 	%p10, %r13, 4;
	@%p10 bra 	$L__BB0_11;
	add.s32 	%r39, %r47, %r3;
	mul.wide.s32 	%rd27, %r39, 4;
	add.s64 	%rd28, %rd2, %rd27;
	ld.global.f32 	%f90, [%rd28];
	add.s32 	%r40, %r47, %r4;
	mul.wide.u32 	%rd29, %r40, 4;
	add.s64 	%rd30, %rd1, %rd29;
	ld.global.f32 	%f91, [%rd30];
	fma.rn.f32 	%f92, %f90, %f91, %f111;
	ld.global.f32 	%f93, [%rd28+4];
	cvt.u64.u32 	%rd31, %r4;
	cvt.u64.u32 	%rd32, %r47;
	add.s64 	%rd33, %rd32, %rd31;
	shl.b64 	%rd34, %rd33, 2;
	add.s64 	%rd35, %rd1, %rd34;
	ld.global.f32 	%f94, [%rd35+4];
	fma.rn.f32 	%f95, %f93, %f94, %f92;
	ld.global.f32 	%f96, [%rd28+8];
	ld.global.f32 	%f97, [%rd35+8];
	fma.rn.f32 	%f98, %f96, %f97, %f95;
	ld.global.f32 	%f99, [%rd28+12];
	ld.global.f32 	%f100, [%rd35+12];
	fma.rn.f32 	%f111, %f99, %f100, %f98;
	add.s32 	%r47, %r47, 4;
$L__BB0_11:
	setp.eq.s32 	%p11, %r16, 0;
	@%p11 bra 	$L__BB0_14;
	add.s32 	%r41, %r47, %r4;
	mul.wide.u32 	%rd36, %r41, 4;
	add.s64 	%rd46, %rd1, %rd36;
	add.s32 	%r50, %r47, %r3;
	neg.s32 	%r49, %r16;
$L__BB0_13:
	.pragma "nounroll";
	mul.wide.s32 	%rd37, %r50, 4;
	add.s64 	%rd38, %rd2, %rd37;
	ld.global.f32 	%f101, [%rd38];
	ld.global.f32 	%f102, [%rd46];
	fma.rn.f32 	%f111, %f101, %f102, %f111;
	add.s64 	%rd46, %rd46, 4;
	add.s32 	%r50, %r50, 1;
	add.s32 	%r49, %r49, 1;
	setp.ne.s32 	%p12, %r49, 0;
	@%p12 bra 	$L__BB0_13;
$L__BB0_14:
	mad.lo.s32 	%r42, %r28, %r1, %r35;
	cvta.to.global.u64 	%rd39, %rd10;
	mul.wide.s32 	%rd40, %r42, 4;
	add.s64 	%rd41, %rd39, %rd40;
	st.global.f32 	[%rd41], %f111;
	mad.lo.s32 	%r43, %r25, %r35, %r1;
	cvta.to.global.u64 	%rd42, %rd11;
	mul.wide.s32 	%rd43, %r43, 4;
	add.s64 	%rd44, %rd42, %rd43;
	st.global.f32 	[%rd44], %f111;
$L__BB0_15:
	ret;

}
	// .globl	_Z30similarityMatrixAndTransposeV2PKfS0_iiiPfS1_
.visible .entry _Z30similarityMatrixAndTransposeV2PKfS0_iiiPfS1_(
	.param .u64 .ptr .align 1 _Z30similarityMatrixAndTransposeV2PKfS0_iiiPfS1__param_0,
	.param .u64 .ptr .align 1 _Z30similarityMatrixAndTransposeV2PKfS0_iiiPfS1__param_1,
	.param .u32 _Z30similarityMatrixAndTransposeV2PKfS0_iiiPfS1__param_2,
	.param .u32 _Z30similarityMatrixAndTransposeV2PKfS0_iiiPfS1__param_3,
	.param .u32 _Z30similarityMatrixAndTransposeV2PKfS0_iiiPfS1__param_4,
	.param .u64 .ptr .align 1 _Z30similarityMatrixAndTransposeV2PKfS0_iiiPfS1__param_5,
	.param .u64 .ptr .align 1 _Z30similarityMatrixAndTransposeV2PKfS0_iiiPfS1__param_6
)
{
	.reg .pred 	%p<13>;
	.reg .b32 	%r<51>;
	.reg .b32 	%f<112>;
	.reg .b64 	%rd<47>;

	ld.param.u64 	%rd12, [_Z30similarityMatrixAndTransposeV2PKfS0_iiiPfS1__param_0];
	ld.param.u64 	%rd13, [_Z30similarityMatrixAndTransposeV2PKfS0_iiiPfS1__param_1];
	ld.param.u32 	%r25, [_Z30similarityMatrixAndTransposeV2PKfS0_iiiPfS1__param_2];
	ld.param.u32 	%r28, [_Z30similarityMatrixAndTransposeV2PKfS0_iiiPfS1__param_3];
	ld.param.u32 	%r27, [_Z30similarityMatrixAndTransposeV2PKfS0_iiiPfS1__param_4];
	ld.param.u64 	%rd10, [_Z30similarityMatrixAndTransposeV2PKfS0_iiiPfS1__param_5];
	ld.param.u64 	%rd11, [_Z30similarityMatrixAndTransposeV2PKfS0_iiiPfS1__param_6];
	cvta.to.global.u64 	%rd1, %rd13;
	cvta.to.global.u64 	%rd2, %rd12;
	mov.u32 	%r29, %tid.x;
	mov.u32 	%r30, %ctaid.x;
	mov.u32 	%r31, %ntid.x;
	mad.lo.s32 	%r1, %r30, %r31, %r29;
	mov.u32 	%r32, %tid.y;
	mov.u32 	%r33, %ctaid.y;
	mov.u32 	%r34, %ntid.y;
	mad.lo.s32 	%r35, %r33, %r34, %r32;
	setp.ge.s32 	%p1, %r1, %r25;
	setp.ge.s32 	%p2, %r35, %r28;
	or.pred  	%p3, %p1, %p2;
	@%p3 bra 	$L__BB1_15;
	mul.lo.s32 	%r3, %r27, %r1;
	mul.lo.s32 	%r4, %r27, %r35;
	setp.lt.s32 	%p4, %r27, 1;
	mov.f32 	%f111, 0f00000000;
	@%p4 bra 	$L__BB1_14;
	and.b32  	%r5, %r27, 15;
	setp.lt.u32 	%p5, %r27, 16;
	mov.f32 	%f111, 0f00000000;
	mov.b32 	%r47, 0;
	@%p5 bra 	$L__BB1_5;
	and.b32  	%r47, %r27, 2147483632;
	neg.s32 	%r45, %r47;
	add.s64 	%rd3, %rd2, 32;
	mul.wide.u32 	%rd14, %r4, 4;
	add.s64 	%rd15, %rd14, %rd1;
	add.s64 	%rd45, %rd15, 32;
	mov.f32 	%f111, 0f00000000;
	mov.u32 	%r44, %r3;
$L__BB1_4:
	.pragma "nounroll";
	mul.wide.s32 	%rd16, %r44, 4;
	add.s64 	%rd17, %rd3, %rd16;
	ld.global.f32 	%f18, [%rd17+-32];
	ld.global.f32 	%f19, [%rd45+-32];
	fma.rn.f32 	%f20, %f18, %f19, %f111;
	ld.global.f32 	%f21, [%rd17+-28];
	ld.global.f32 	%f22, [%rd45+-28];
	fma.rn.f32 	%f23, %f21, %f22, %f20;
	ld.global.f32 	%f24, [%rd17+-24];
	ld.global.f32 	%f25, [%rd45+-24];
	fma.rn.f32 	%f26, %f24, %f25, %f23;
	ld.global.f32 	%f27, [%rd17+-20];
	ld.global.f32 	%f28, [%rd45+-20];
	fma.rn.f32 	%f29, %f27, %f28, %f26;
	ld.global.f32 	%f30, [%rd17+-16];
	ld.global.f32 	%f31, [%rd45+-16];
	fma.rn.f32 	%f32, %f30, %f31, %f29;
	ld.global.f32 	%f33, [%rd17+-12];
	ld.global.f32 	%f34, [%rd45+-12];
	fma.rn.f32 	%f35, %f33, %f34, %f32;
	ld.global.f32 	%f36, [%rd17+-8];
	ld.global.f32 	%f37, [%rd45+-8];
	fma.rn.f32 	%f38, %f36, %f37, %f35;
	ld.global.f32 	%f39, [%rd17+-4];
	ld.global.f32 	%f40, [%rd45+-4];
	fma.rn.f32 	%f41, %f39, %f40, %f38;
	ld.global.f32 	%f42, [%rd17];
	ld.global.f32 	%f43, [%rd45];
	fma.rn.f32 	%f44, %f42, %f43, %f41;
	ld.global.f32 	%f45, [%rd17+4];
	ld.global.f32 	%f46, [%rd45+4];
	fma.rn.f32 	%f47, %f45, %f46, %f44;
	ld.global.f32 	%f48, [%rd17+8];
	ld.global.f32 	%f49, [%rd45+8];
	fma.rn.f32 	%f50, %f48, %f49, %f47;
	ld.global.f32 	%f51, [%rd17+12];
	ld.global.f32 	%f52, [%rd45+12];
	fma.rn.f32 	%f53, %f51, %f52, %f50;
	ld.global.f32 	%f54, [%rd17+16];
	ld.global.f32 	%f55, [%rd45+16];
	fma.rn.f32 	%f56, %f54, %f55, %f53;
	ld.global.f32 	%f57, [%rd17+20];
	ld.global.f32 	%f58, [%rd45+20];
	fma.rn.f32 	%f59, %f57, %f58, %f56;
	ld.global.f32 	%f60, [%rd17+24];
	ld.global.f32 	%f61, [%rd45+24];
	fma.rn.f32 	%f62, %f60, %f61, %f59;
	ld.global.f32 	%f63, [%rd17+28];
	ld.global.f32 	%f64, [%rd45+28];
	fma.rn.f32 	%f111, %f63, %f64, %f62;
	add.s32 	%r45, %r45, 16;
	add.s32 	%r44, %r44, 16;
	add.s64 	%rd45, %rd45, 64;
	setp.ne.s32 	%p6, %r45, 0;
	@%p6 bra 	$L__BB1_4;
$L__BB1_5:
	setp.eq.s32 	%p7, %r5, 0;
	@%p7 bra 	$L__BB1_14;
	and.b32  	%r13, %r27, 7;
	setp.lt.u32 	%p8, %r5, 8;
	@%p8 bra 	$L__BB1_8;
	add.s32 	%r37, %r47, %r3;
	mul.wide.s32 	%rd18, %r37, 4;
	add.s64 	%rd19, %rd2, %rd18;
	ld.global.f32 	%f66, [%rd19];
	add.s32 	%r38, %r47, %r4;
	mul.wide.u32 	%rd20, %r38, 4;
	add.s64 	%rd21, %rd1, %rd20;
	ld.global.f32 	%f67, [%rd21];
	fma.rn.f32 	%f68, %f66, %f67, %f111;
	ld.global.f32 	%f69, [%rd19+4];
	cvt.u64.u32 	%rd22, %r4;
	cvt.u64.u32 	%rd23, %r47;
	add.s64 	%rd24, %rd23, %rd22;
	shl.b64 	%rd25, %rd24, 2;
	add.s64 	%rd26, %rd1, %rd25;
	ld.global.f32 	%f70, [%rd26+4];
	fma.rn.f32 	%f71, %f69, %f70, %f68;
	ld.global.f32 	%f72, [%rd19+8];
	ld.global.f32 	%f73, [%rd26+8];
	fma.rn.f32 	%f74, %f72, %f73, %f71;
	ld.global.f32 	%f75, [%rd19+12];
	ld.global.f32 	%f76, [%rd26+12];
	fma.rn.f32 	%f77, %f75, %f76, %f74;
	ld.global.f32 	%f78, [%rd19+16];
	ld.global.f32 	%f79, [%rd26+16];
	fma.rn.f32 	%f80, %f78, %f79, %f77;
	ld.global.f32 	%f81, [%rd19+20];
	ld.global.f32 	%f82, [%rd26+20];
	fma.rn.f32 	%f83, %f81, %f82, %f80;
	ld.global.f32 	%f84, [%rd19+24];
	ld.global.f32 	%f85, [%rd26+24];
	fma.rn.f32 	%f86, %f84, %f85, %f83;
	ld.global.f32 	%f87, [%rd19+28];
	ld.global.f32 	%f88, [%rd26+28];
	fma.rn.f32 	%f111, %f87, %f88, %f86;
	add.s32 	%r47, %r47, 8;
$L__BB1_8:
	setp.eq.s32 	%p9, %r13, 0;
	@%p9 bra 	$L__BB1_14;
	and.b32  	%r16, %r27, 3;
	setp.lt.u32 	%p10, %r13, 4;
	@%p10 bra 	$L__BB1_11;
	add.s32 	%r39, %r47, %r3;
	mul.wide.s32 	%rd27, %r39, 4;
	add.s64 	%rd28, %rd2, %rd27;
	ld.global.f32 	%f90, [%rd28];
	add.s32 	%r40, %r47, %r4;
	mul.wide.u32 	%rd29, %r40, 4;
	add.s64 	%rd30, %rd1, %rd29;
	ld.global.f32 	%f91, [%rd30];
	fma.rn.f32 	%f92, %f90, %f91, %f111;
	ld.global.f32 	%f93, [%rd28+4];
	cvt.u64.u32 	%rd31, %r4;
	cvt.u64.u32 	%rd32, %r47;
	add.s64 	%rd33, %rd32, %rd31;
	shl.b64 	%rd34, %rd33, 2;
	add.s64 	%rd35, %rd1, %rd34;
	ld.global.f32 	%f94, [%rd35+4];
	fma.rn.f32 	%f95, %f93, %f94, %f92;
	ld.global.f32 	%f96, [%rd28+8];
	ld.global.f32 	%f97, [%rd35+8];
	fma.rn.f32 	%f98, %f96, %f97, %f95;
	ld.global.f32 	%f99, [%rd28+12];
	ld.global.f32 	%f100, [%rd35+12];
	fma.rn.f32 	%f111, %f99, %f100, %f98;
	add.s32 	%r47, %r47, 4;
$L__BB1_11:
	setp.eq.s32 	%p11, %r16, 0;
	@%p11 bra 	$L__BB1_14;
	add.s32 	%r41, %r47, %r4;
	mul.wide.u32 	%rd36, %r41, 4;
	add.s64 	%rd46, %rd1, %rd36;
	add.s32 	%r50, %r47, %r3;
	neg.s32 	%r49, %r16;
$L__BB1_13:
	.pragma "nounroll";
	mul.wide.s32 	%rd37, %r50, 4;
	add.s64 	%rd38, %rd2, %rd37;
	ld.global.f32 	%f101, [%rd38];
	ld.global.f32 	%f102, [%rd46];
	fma.rn.f32 	%f111, %f101, %f102, %f111;
	add.s64 	%rd46, %rd46, 4;
	add.s32 	%r50, %r50, 1;
	add.s32 	%r49, %r49, 1;
	setp.ne.s32 	%p12, %r49, 0;
	@%p12 bra 	$L__BB1_13;
$L__BB1_14:
	mad.lo.s32 	%r42, %r28, %r1, %r35;
	cvta.to.global.u64 	%rd39, %rd10;
	mul.wide.s32 	%rd40, %r42, 4;
	add.s64 	%rd41, %rd39, %rd40;
	st.global.f32 	[%rd41], %f111;
	mad.lo.s32 	%r43, %r25, %r35, %r1;
	cvta.to.global.u64 	%rd42, %rd11;
	mul.wide.s32 	%rd43, %r43, 4;
	add.s64 	%rd44, %rd42, %rd43;
	st.global.f32 	[%rd44], %f111;
$L__BB1_15:
	ret;

}
	// .globl	_Z7find_nnPKfPiPfiif
.visible .entry _Z7find_nnPKfPiPfiif(
	.param .u64 .ptr .align 1 _Z7find_nnPKfPiPfiif_param_0,
	.param .u64 .ptr .align 1 _Z7find_nnPKfPiPfiif_param_1,
	.param .u64 .ptr .align 1 _Z7find_nnPKfPiPfiif_param_2,
	.param .u32 _Z7find_nnPKfPiPfiif_param_3,
	.param .u32 _Z7find_nnPKfPiPfiif_param_4,
	.param .f32 _Z7find_nnPKfPiPfiif_param_5
)
{
	.reg .pred 	%p<18>;
	.reg .b32 	%r<63>;
	.reg .b32 	%f<60>;
	.reg .b64 	%rd<15>;

	ld.param.u64 	%rd6, [_Z7find_nnPKfPiPfiif_param_0];
	ld.param.u64 	%rd4, [_Z7find_nnPKfPiPfiif_param_1];
	ld.param.u64 	%rd5, [_Z7find_nnPKfPiPfiif_param_2];
	ld.param.u32 	%r35, [_Z7find_nnPKfPiPfiif_param_3];
	ld.param.u32 	%r34, [_Z7find_nnPKfPiPfiif_param_4];
	ld.param.f32 	%f26, [_Z7find_nnPKfPiPfiif_param_5];
	cvta.to.global.u64 	%rd1, %rd6;
	mov.u32 	%r36, %tid.x;
	mov.u32 	%r37, %ctaid.x;
	mov.u32 	%r38, %ntid.x;
	mad.lo.s32 	%r1, %r37, %r38, %r36;
	setp.ge.s32 	%p1, %r1, %r35;
	@%p1 bra 	$L__BB2_24;
	setp.lt.s32 	%p2, %r34, 1;
	mov.b32 	%r60, -1;
	mov.f32 	%f41, 0fF149F2CA;
	mov.f32 	%f49, %f41;
	@%p2 bra 	$L__BB2_23;
	mul.lo.s32 	%r2, %r34, %r1;
	and.b32  	%r3, %r34, 3;
	setp.lt.u32 	%p3, %r34, 4;
	mov.f32 	%f49, 0fF149F2CA;
	mov.b32 	%r60, -1;
	mov.b32 	%r59, 0;
	mov.f32 	%f41, %f49;
	@%p3 bra 	$L__BB2_17;
	and.b32  	%r59, %r34, 2147483644;
	neg.s32 	%r48, %r59;
	add.s64 	%rd2, %rd1, 8;
	mov.f32 	%f49, 0fF149F2CA;
	mov.b32 	%r60, -1;
	mov.b32 	%r47, 1;
	mov.u32 	%r46, %r2;
$L__BB2_4:
	add.s32 	%r50, %r47, -1;
	mul.wide.s32 	%rd7, %r46, 4;
	add.s64 	%rd3, %rd2, %rd7;
	ld.global.f32 	%f3, [%rd3+-8];
	setp.gt.f32 	%p4, %f3, %f41;
	mov.f32 	%f45, %f3;
	@%p4 bra 	$L__BB2_7;
	setp.leu.f32 	%p5, %f3, %f49;
	mov.f32 	%f45, %f41;
	mov.f32 	%f41, %f49;
	mov.u32 	%r50, %r60;
	@%p5 bra 	$L__BB2_7;
	mov.f32 	%f41, %f3;
$L__BB2_7:
	ld.global.f32 	%f6, [%rd3+-4];
	setp.gt.f32 	%p6, %f6, %f45;
	mov.f32 	%f47, %f6;
	mov.u32 	%r51, %r47;
	@%p6 bra 	$L__BB2_10;
	setp.leu.f32 	%p7, %f6, %f41;
	mov.f32 	%f47, %f45;
	mov.f32 	%f45, %f41;
	mov.u32 	%r51, %r50;
	@%p7 bra 	$L__BB2_10;
	mov.f32 	%f45, %f6;
$L__BB2_10:
	add.s32 	%r52, %r47, 1;
	ld.global.f32 	%f9, [%rd3];
	setp.gt.f32 	%p8, %f9, %f47;
	mov.f32 	%f49, %f9;
	@%p8 bra 	$L__BB2_13;
	setp.leu.f32 	%p9, %f9, %f45;
	mov.f32 	%f49, %f47;
	mov.f32 	%f47, %f45;
	mov.u32 	%r52, %r51;
	@%p9 bra 	$L__BB2_13;
	mov.f32 	%f47, %f9;
$L__BB2_13:
	ld.global.f32 	%f12, [%rd3+4];
	setp.gt.f32 	%p10, %f12, %f49;
	add.s32 	%r60, %r47, 2;
	mov.f32 	%f41, %f12;
	@%p10 bra 	$L__BB2_16;
	setp.leu.f32 	%p11, %f12, %f47;
	mov.f32 	%f41, %f49;
	mov.f32 	%f49, %f47;
	mov.u32 	%r60, %r52;
	@%p11 bra 	$L__BB2_16;
	mov.f32 	%f49, %f12;
$L__BB2_16:
	add.s32 	%r48, %r48, 4;
	add.s32 	%r47, %r47, 4;
	add.s32 	%r46, %r46, 4;
	setp.ne.s32 	%p12, %r48, 0;
	@%p12 bra 	$L__BB2_4;
$L__BB2_17:
	setp.eq.s32 	%p13, %r3, 0;
	@%p13 bra 	$L__BB2_23;
	add.s32 	%r58, %r59, %r2;
	neg.s32 	%r57, %r3;
$L__BB2_19:
	.pragma "nounroll";
	mov.f32 	%f20, %f41;
	mov.f32 	%f19, %f49;
	mov.u32 	%r28, %r60;
	mul.wide.s32 	%rd8, %r58, 4;
	add.s64 	%rd9, %rd1, %rd8;
	ld.global.f32 	%f21, [%rd9];
	setp.gt.f32 	%p14, %f21, %f20;
	mov.f32 	%f41, %f21;
	mov.f32 	%f49, %f20;
	mov.u32 	%r60, %r59;
	@%p14 bra 	$L__BB2_22;
	setp.leu.f32 	%p15, %f21, %f19;
	mov.f32 	%f41, %f20;
	mov.f32 	%f49, %f19;
	mov.u32 	%r60, %r28;
	@%p15 bra 	$L__BB2_22;
	mov.f32 	%f49, %f21;
$L__BB2_22:
	add.s32 	%r59, %r59, 1;
	add.s32 	%r58, %r58, 1;
	add.s32 	%r57, %r57, 1;
	setp.ne.s32 	%p16, %r57, 0;
	@%p16 bra 	$L__BB2_19;
$L__BB2_23:
	mov.f32 	%f31, 0f3F800000;
	sub.f32 	%f32, %f31, %f41;
	add.f32 	%f33, %f32, %f32;
	sub.f32 	%f34, %f31, %f49;
	add.f32 	%f35, %f34, %f34;
	mul.f32 	%f36, %f26, %f35;
	setp.le.f32 	%p17, %f33, %f36;
	selp.b32 	%r45, %r60, -1, %p17;
	cvta.to.global.u64 	%rd10, %rd4;
	mul.wide.s32 	%rd11, %r1, 4;
	add.s64 	%rd12, %rd10, %rd11;
	st.global.u32 	[%rd12], %r45;
	add.f32 	%f37, %f41, 0f3F800000;
	mul.f32 	%f38, %f37, 0f3F000000;
	selp.f32 	%f39, %f38, 0f00000000, %p17;
	cvta.to.global.u64 	%rd13, %rd5;
	add.s64 	%rd14, %rd13, %rd11;
	st.global.f32 	[%rd14], %f39;
$L__BB2_24:
	ret;

}
	// .globl	_Z9find_nnV2PKfPiPfiif
.visible .entry _Z9find_nnV2PKfPiPfiif(
	.param .u64 .ptr .align 1 _Z9find_nnV2PKfPiPfiif_param_0,
	.param .u64 .ptr .align 1 _Z9find_nnV2PKfPiPfiif_param_1,
	.param .u64 .ptr .align 1 _Z9find_nnV2PKfPiPfiif_param_2,
	.param .u32 _Z9find_nnV2PKfPiPfiif_param_3,
	.param .u32 _Z9find_nnV2PKfPiPfiif_param_4,
	.param .f32 _Z9find_nnV2PKfPiPfiif_param_5
)
{
	.reg .pred 	%p<44>;
	.reg .b32 	%r<100>;
	.reg .b32 	%f<110>;
	.reg .b64 	%rd<12>;

	ld.param.u64 	%rd2, [_Z9find_nnV2PKfPiPfiif_param_0];
	ld.param.u64 	%rd3, [_Z9find_nnV2PKfPiPfiif_param_1];
	ld.param.u64 	%rd4, [_Z9find_nnV2PKfPiPfiif_param_2];
	ld.param.u32 	%r33, [_Z9find_nnV2PKfPiPfiif_param_3];
	ld.param.u32 	%r34, [_Z9find_nnV2PKfPiPfiif_param_4];
	ld.param.f32 	%f25, [_Z9find_nnV2PKfPiPfiif_param_5];
	mov.u32 	%r86, %tid.x;
	mov.u32 	%r35, %ctaid.x;
	mov.u32 	%r2, %ntid.x;
	mad.lo.s32 	%r3, %r35, %r2, %r86;
	setp.ge.s32 	%p1, %r3, %r33;
	@%p1 bra 	$L__BB3_17;
	mul.lo.s32 	%r4, %r34, %r33;
	setp.ge.s32 	%p2, %r86, %r4;
	@%p2 bra 	$L__BB3_4;
	cvta.to.global.u64 	%rd1, %rd2;
	mov.u32 	%r37, shared_sim;
$L__BB3_3:
	mul.wide.s32 	%rd5, %r86, 4;
	add.s64 	%rd6, %rd1, %rd5;
	ld.global.f32 	%f26, [%rd6];
	shl.b32 	%r36, %r86, 2;
	add.s32 	%r38, %r37, %r36;
	st.shared.f32 	[%r38], %f26;
	add.s32 	%r86, %r86, %r2;
	setp.lt.s32 	%p3, %r86, %r4;
	@%p3 bra 	$L__BB3_3;
$L__BB3_4:
	bar.sync 	0;
	setp.lt.s32 	%p4, %r34, 1;
	mov.b32 	%r99, -1;
	mov.f32 	%f108, 0fF149F2CA;
	mov.f32 	%f109, %f108;
	@%p4 bra 	$L__BB3_16;
	mul.lo.s32 	%r7, %r34, %r3;
	and.b32  	%r8, %r34, 7;
	setp.lt.u32 	%p5, %r34, 8;
	mov.f32 	%f109, 0fF149F2CA;
	mov.b32 	%r99, -1;
	mov.b32 	%r94, 0;
	mov.f32 	%f108, %f109;
	@%p5 bra 	$L__BB3_8;
	and.b32  	%r94, %r34, 2147483640;
	shl.b32 	%r45, %r7, 2;
	mov.u32 	%r46, shared_sim;
	add.s32 	%r47, %r45, %r46;
	add.s32 	%r87, %r47, 16;
	mov.f32 	%f109, 0fF149F2CA;
	mov.b32 	%r99, -1;
	mov.b32 	%r88, 0;
$L__BB3_7:
	.pragma "nounroll";
	ld.shared.f32 	%f31, [%r87+-16];
	setp.gt.f32 	%p6, %f31, %f108;
	setp.gt.f32 	%p7, %f31, %f109;
	selp.f32 	%f32, %f31, %f109, %p7;
	selp.f32 	%f33, %f31, %f108, %p6;
	selp.f32 	%f34, %f108, %f32, %p6;
	selp.b32 	%r48, %r88, %r99, %p6;
	ld.shared.f32 	%f35, [%r87+-12];
	setp.gt.f32 	%p8, %f35, %f33;
	setp.gt.f32 	%p9, %f35, %f34;
	selp.f32 	%f36, %f35, %f34, %p9;
	selp.f32 	%f37, %f35, %f33, %p8;
	selp.f32 	%f38, %f33, %f36, %p8;
	add.s32 	%r49, %r88, 1;
	selp.b32 	%r50, %r49, %r48, %p8;
	ld.shared.f32 	%f39, [%r87+-8];
	setp.gt.f32 	%p10, %f39, %f37;
	setp.gt.f32 	%p11, %f39, %f38;
	selp.f32 	%f40, %f39, %f38, %p11;
	selp.f32 	%f41, %f39, %f37, %p10;
	selp.f32 	%f42, %f37, %f40, %p10;
	add.s32 	%r51, %r88, 2;
	selp.b32 	%r52, %r51, %r50, %p10;
	ld.shared.f32 	%f43, [%r87+-4];
	setp.gt.f32 	%p12, %f43, %f41;
	setp.gt.f32 	%p13, %f43, %f42;
	selp.f32 	%f44, %f43, %f42, %p13;
	selp.f32 	%f45, %f43, %f41, %p12;
	selp.f32 	%f46, %f41, %f44, %p12;
	add.s32 	%r53, %r88, 3;
	selp.b32 	%r54, %r53, %r52, %p12;
	ld.shared.f32 	%f47, [%r87];
	setp.gt.f32 	%p14, %f47, %f45;
	setp.gt.f32 	%p15, %f47, %f46;
	selp.f32 	%f48, %f47, %f46, %p15;
	selp.f32 	%f49, %f47, %f45, %p14;
	selp.f32 	%f50, %f45, %f48, %p14;
	add.s32 	%r55, %r88, 4;
	selp.b32 	%r56, %r55, %r54, %p14;
	ld.shared.f32 	%f51, [%r87+4];
	setp.gt.f32 	%p16, %f51, %f49;
	setp.gt.f32 	%p17, %f51, %f50;
	selp.f32 	%f52, %f51, %f50, %p17;
	selp.f32 	%f53, %f51, %f49, %p16;
	selp.f32 	%f54, %f49, %f52, %p16;
	add.s32 	%r57, %r88, 5;
	selp.b32 	%r58, %r57, %r56, %p16;
	ld.shared.f32 	%f55, [%r87+8];
	setp.gt.f32 	%p18, %f55, %f53;
	setp.gt.f32 	%p19, %f55, %f54;
	selp.f32 	%f56, %f55, %f54, %p19;
	selp.f32 	%f57, %f55, %f53, %p18;
	selp.f32 	%f58, %f53, %f56, %p18;
	add.s32 	%r59, %r88, 6;
	selp.b32 	%r60, %r59, %r58, %p18;
	ld.shared.f32 	%f59, [%r87+12];
	setp.gt.f32 	%p20, %f59, %f57;
	setp.gt.f32 	%p21, %f59, %f58;
	selp.f32 	%f60, %f59, %f58, %p21;
	selp.f32 	%f108, %f59, %f57, %p20;
	selp.f32 	%f109, %f57, %f60, %p20;
	add.s32 	%r61, %r88, 7;
	selp.b32 	%r99, %r61, %r60, %p20;
	add.s32 	%r87, %r87, 32;
	add.s32 	%r88, %r88, 8;
	setp.ne.s32 	%p22, %r88, %r94;
	@%p22 bra 	$L__BB3_7;
$L__BB3_8:
	setp.eq.s32 	%p23, %r8, 0;
	@%p23 bra 	$L__BB3_16;
	and.b32  	%r20, %r34, 3;
	setp.lt.u32 	%p24, %r8, 4;
	@%p24 bra 	$L__BB3_11;
	add.s32 	%r63, %r94, %r7;
	shl.b32 	%r64, %r63, 2;
	mov.u32 	%r65, shared_sim;
	add.s32 	%r66, %r65, %r64;
	ld.shared.f32 	%f62, [%r66];
	setp.gt.f32 	%p25, %f62, %f108;
	setp.gt.f32 	%p26, %f62, %f109;
	selp.f32 	%f63, %f62, %f109, %p26;
	selp.f32 	%f64, %f62, %f108, %p25;
	selp.f32 	%f65, %f108, %f63, %p25;
	selp.b32 	%r67, %r94, %r99, %p25;
	add.s32 	%r68, %r94, 1;
	ld.shared.f32 	%f66, [%r66+4];
	setp.gt.f32 	%p27, %f66, %f64;
	setp.gt.f32 	%p28, %f66, %f65;
	selp.f32 	%f67, %f66, %f65, %p28;
	selp.f32 	%f68, %f66, %f64, %p27;
	selp.f32 	%f69, %f64, %f67, %p27;
	selp.b32 	%r69, %r68, %r67, %p27;
	add.s32 	%r70, %r94, 2;
	ld.shared.f32 	%f70, [%r66+8];
	setp.gt.f32 	%p29, %f70, %f68;
	setp.gt.f32 	%p30, %f70, %f69;
	selp.f32 	%f71, %f70, %f69, %p30;
	selp.f32 	%f72, %f70, %f68, %p29;
	selp.f32 	%f73, %f68, %f71, %p29;
	selp.b32 	%r71, %r70, %r69, %p29;
	add.s32 	%r72, %r94, 3;
	ld.shared.f32 	%f74, [%r66+12];
	setp.gt.f32 	%p31, %f74, %f72;
	setp.gt.f32 	%p32, %f74, %f73;
	selp.f32 	%f75, %f74, %f73, %p32;
	selp.f32 	%f108, %f74, %f72, %p31;
	selp.f32 	%f109, %f72, %f75, %p31;
	selp.b32 	%r99, %r72, %r71, %p31;
	add.s32 	%r94, %r94, 4;
$L__BB3_11:
	setp.eq.s32 	%p33, %r20, 0;
	@%p33 bra 	$L__BB3_16;
	setp.eq.s32 	%p34, %r20, 1;
	@%p34 bra 	$L__BB3_14;
	add.s32 	%r74, %r94, %r7;
	shl.b32 	%r75, %r74, 2;
	mov.u32 	%r76, shared_sim;
	add.s32 	%r77, %r76, %r75;
	ld.shared.f32 	%f77, [%r77];
	setp.gt.f32 	%p35, %f77, %f108;
	setp.gt.f32 	%p36, %f77, %f109;
	selp.f32 	%f78, %f77, %f109, %p36;
	selp.f32 	%f79, %f77, %f108, %p35;
	selp.f32 	%f80, %f108, %f78, %p35;
	selp.b32 	%r78, %r94, %r99, %p35;
	add.s32 	%r79, %r94, 1;
	ld.shared.f32 	%f81, [%r77+4];
	setp.gt.f32 	%p37, %f81, %f79;
	setp.gt.f32 	%p38, %f81, %f80;
	selp.f32 	%f82, %f81, %f80, %p38;
	selp.f32 	%f108, %f81, %f79, %p37;
	selp.f32 	%f109, %f79, %f82, %p37;
	selp.b32 	%r99, %r79, %r78, %p37;
	add.s32 	%r94, %r94, 2;
$L__BB3_14:
	and.b32  	%r80, %r34, 1;
	setp.eq.b32 	%p39, %r80, 1;
	not.pred 	%p40, %p39;
	@%p40 bra 	$L__BB3_16;
	add.s32 	%r81, %r94, %r7;
	shl.b32 	%r82, %r81, 2;
	mov.u32 	%r83, shared_sim;
	add.s32 	%r84, %r83, %r82;
	ld.shared.f32 	%f83, [%r84];
	setp.gt.f32 	%p41, %f83, %f108;
	setp.gt.f32 	%p42, %f83, %f109;
	selp.f32 	%f84, %f83, %f109, %p42;
	selp.f32 	%f21, %f83, %f108, %p41;
	selp.f32 	%f109, %f108, %f84, %p41;
	selp.b32 	%r99, %r94, %r99, %p41;
	mov.f32 	%f108, %f21;
$L__BB3_16:
	mov.f32 	%f85, 0f3F800000;
	sub.f32 	%f86, %f85, %f108;
	add.f32 	%f87, %f86, %f86;
	sub.f32 	%f88, %f85, %f109;
	add.f32 	%f89, %f88, %f88;
	mul.f32 	%f90, %f25, %f89;
	setp.le.f32 	%p43, %f87, %f90;
	selp.b32 	%r85, %r99, -1, %p43;
	cvta.to.global.u64 	%rd7, %rd3;
	mul.wide.s32 	%rd8, %r3, 4;
	add.s64 	%rd9, %rd7, %rd8;
	st.global.u32 	[%rd9], %r85;
	add.f32 	%f91, %f108, 0f3F800000;
	mul.f32 	%f92, %f91, 0f3F000000;
	selp.f32 	%f93, %f92, 0f00000000, %p43;
	cvta.to.global.u64 	%rd10, %rd4;
	add.s64 	%rd11, %rd10, %rd8;
	st.global.f32 	[%rd11], %f93;
$L__BB3_17:
	ret;

}
	// .globl	_Z20findNearestNeighborsPKfS0_PiPfiiff
.visible .entry _Z20findNearestNeighborsPKfS0_PiPfiiff(
	.param .u64 .ptr .align 1 _Z20findNearestNeighborsPKfS0_PiPfiiff_param_0,
	.param .u64 .ptr .align 1 _Z20findNearestNeighborsPKfS0_PiPfiiff_param_1,
	.param .u64 .ptr .align 1 _Z20findNearestNeighborsPKfS0_PiPfiiff_param_2,
	.param .u64 .ptr .align 1 _Z20findNearestNeighborsPKfS0_PiPfiiff_param_3,
	.param .u32 _Z20findNearestNeighborsPKfS0_PiPfiiff_param_4,
	.param .u32 _Z20findNearestNeighborsPKfS0_PiPfiiff_param_5,
	.param .f32 _Z20findNearestNeighborsPKfS0_PiPfiiff_param_6,
	.param .f32 _Z20findNearestNeighborsPKfS0_PiPfiiff_param_7
)
{
	.reg .pred 	%p<19>;
	.reg .b32 	%r<40>;
	.reg .b32 	%f<135>;
	.reg .b64 	%rd<30>;

	ld.param.u64 	%rd12, [_Z20findNearestNeighborsPKfS0_PiPfiiff_param_0];
	ld.param.u64 	%rd13, [_Z20findNearestNeighborsPKfS0_PiPfiiff_param_1];
	ld.param.u64 	%rd10, [_Z20findNearestNeighborsPKfS0_PiPfiiff_param_2];
	ld.param.u64 	%rd11, [_Z20findNearestNeighborsPKfS0_PiPfiiff_param_3];
	ld.param.u32 	%r19, [_Z20findNearestNeighborsPKfS0_PiPfiiff_param_4];
	ld.param.u32 	%r18, [_Z20findNearestNeighborsPKfS0_PiPfiiff_param_5];
	ld.param.f32 	%f26, [_Z20findNearestNeighborsPKfS0_PiPfiiff_param_6];
	cvta.to.global.u64 	%rd1, %rd13;
	cvta.to.global.u64 	%rd2, %rd12;
	mov.u32 	%r20, %tid.x;
	mov.u32 	%r21, %ctaid.x;
	mov.u32 	%r22, %ntid.x;
	mad.lo.s32 	%r1, %r21, %r22, %r20;
	setp.ge.s32 	%p1, %r1, %r19;
	@%p1 bra 	$L__BB4_28;
	setp.lt.s32 	%p2, %r18, 1;
	mov.b32 	%r34, -1;
	mov.f32 	%f121, 0fC7C35000;
	@%p2 bra 	$L__BB4_6;
	shl.b32 	%r2, %r1, 7;
	mov.f32 	%f121, 0fC7C35000;
	mov.b32 	%r34, -1;
	mov.b32 	%r33, 0;
$L__BB4_3:
	shl.b32 	%r5, %r33, 7;
	mov.f32 	%f123, 0f00000000;
	mov.b32 	%r36, 0;
$L__BB4_4:
	add.s32 	%r27, %r2, %r36;
	mul.wide.s32 	%rd14, %r27, 4;
	add.s64 	%rd15, %rd2, %rd14;
	ld.global.f32 	%f30, [%rd15];
	add.s32 	%r28, %r5, %r36;
	mul.wide.u32 	%rd16, %r28, 4;
	add.s64 	%rd17, %rd1, %rd16;
	ld.global.f32 	%f31, [%rd17];
	mul.f32 	%f32, %f30, %f31;
	fma.rn.f32 	%f33, %f32, %f32, %f123;
	ld.global.f32 	%f34, [%rd15+4];
	ld.global.f32 	%f35, [%rd17+4];
	mul.f32 	%f36, %f34, %f35;
	fma.rn.f32 	%f37, %f36, %f36, %f33;
	ld.global.f32 	%f38, [%rd15+8];
	ld.global.f32 	%f39, [%rd17+8];
	mul.f32 	%f40, %f38, %f39;
	fma.rn.f32 	%f41, %f40, %f40, %f37;
	ld.global.f32 	%f42, [%rd15+12];
	ld.global.f32 	%f43, [%rd17+12];
	mul.f32 	%f44, %f42, %f43;
	fma.rn.f32 	%f45, %f44, %f44, %f41;
	ld.global.f32 	%f46, [%rd15+16];
	ld.global.f32 	%f47, [%rd17+16];
	mul.f32 	%f48, %f46, %f47;
	fma.rn.f32 	%f49, %f48, %f48, %f45;
	ld.global.f32 	%f50, [%rd15+20];
	ld.global.f32 	%f51, [%rd17+20];
	mul.f32 	%f52, %f50, %f51;
	fma.rn.f32 	%f53, %f52, %f52, %f49;
	ld.global.f32 	%f54, [%rd15+24];
	ld.global.f32 	%f55, [%rd17+24];
	mul.f32 	%f56, %f54, %f55;
	fma.rn.f32 	%f57, %f56, %f56, %f53;
	ld.global.f32 	%f58, [%rd15+28];
	ld.global.f32 	%f59, [%rd17+28];
	mul.f32 	%f60, %f58, %f59;
	fma.rn.f32 	%f61, %f60, %f60, %f57;
	ld.global.f32 	%f62, [%rd15+32];
	ld.global.f32 	%f63, [%rd17+32];
	mul.f32 	%f64, %f62, %f63;
	fma.rn.f32 	%f65, %f64, %f64, %f61;
	ld.global.f32 	%f66, [%rd15+36];
	ld.global.f32 	%f67, [%rd17+36];
	mul.f32 	%f68, %f66, %f67;
	fma.rn.f32 	%f69, %f68, %f68, %f65;
	ld.global.f32 	%f70, [%rd15+40];
	ld.global.f32 	%f71, [%rd17+40];
	mul.f32 	%f72, %f70, %f71;
	fma.rn.f32 	%f73, %f72, %f72, %f69;
	ld.global.f32 	%f74, [%rd15+44];
	ld.global.f32 	%f75, [%rd17+44];
	mul.f32 	%f76, %f74, %f75;
	fma.rn.f32 	%f77, %f76, %f76, %f73;
	ld.global.f32 	%f78, [%rd15+48];
	ld.global.f32 	%f79, [%rd17+48];
	mul.f32 	%f80, %f78, %f79;
	fma.rn.f32 	%f81, %f80, %f80, %f77;
	ld.global.f32 	%f82, [%rd15+52];
	ld.global.f32 	%f83, [%rd17+52];
	mul.f32 	%f84, %f82, %f83;
	fma.rn.f32 	%f85, %f84, %f84, %f81;
	ld.global.f32 	%f86, [%rd15+56];
	ld.global.f32 	%f87, [%rd17+56];
	mul.f32 	%f88, %f86, %f87;
	fma.rn.f32 	%f89, %f88, %f88, %f85;
	ld.global.f32 	%f90, [%rd15+60];
	ld.global.f32 	%f91, [%rd17+60];
	mul.f32 	%f92, %f90, %f91;
	fma.rn.f32 	%f123, %f92, %f92, %f89;
	add.s32 	%r36, %r36, 16;
	setp.ne.s32 	%p3, %r36, 128;
	@%p3 bra 	$L__BB4_4;
	setp.gt.f32 	%p4, %f123, %f121;
	selp.f32 	%f121, %f123, %f121, %p4;
	selp.b32 	%r34, %r33, %r34, %p4;
	add.s32 	%r33, %r33, 1;
	setp.eq.s32 	%p5, %r33, %r18;
	@%p5 bra 	$L__BB4_6;
	bra.uni 	$L__BB4_3;
$L__BB4_6:
	setp.lt.s32 	%p6, %r18, 1;
	mov.f32 	%f134, 0fC7C35000;
	@%p6 bra 	$L__BB4_27;
	shl.b32 	%r7, %r1, 7;
	add.s64 	%rd3, %rd1, 16;
	mul.wide.s32 	%rd18, %r7, 4;
	add.s64 	%rd19, %rd18, %rd2;
	add.s64 	%rd4, %rd19, 16;
	mov.f32 	%f134, 0fC7C35000;
	mov.b32 	%r37, 0;
$L__BB4_8:
	shl.b32 	%r31, %r37, 7;
	mul.wide.u32 	%rd20, %r31, 4;
	add.s64 	%rd29, %rd3, %rd20;
	mov.f32 	%f126, 0f00000000;
	mov.b32 	%r39, 0;
	mov.u64 	%rd28, %rd4;
	mov.u32 	%r38, %r7;
$L__BB4_9:
	setp.eq.s32 	%p7, %r37, %r34;
	@%p7 bra 	$L__BB4_11;
	mul.wide.s32 	%rd21, %r38, 4;
	add.s64 	%rd22, %rd2, %rd21;
	ld.global.f32 	%f96, [%rd22];
	ld.global.f32 	%f97, [%rd29+-16];
	fma.rn.f32 	%f126, %f96, %f97, %f126;
$L__BB4_11:
	setp.eq.s32 	%p8, %r37, %r34;
	@%p8 bra 	$L__BB4_13;
	ld.global.f32 	%f98, [%rd28+-12];
	ld.global.f32 	%f99, [%rd29+-12];
	fma.rn.f32 	%f126, %f98, %f99, %f126;
$L__BB4_13:
	setp.eq.s32 	%p9, %r37, %r34;
	@%p9 bra 	$L__BB4_15;
	ld.global.f32 	%f100, [%rd28+-8];
	ld.global.f32 	%f101, [%rd29+-8];
	fma.rn.f32 	%f126, %f100, %f101, %f126;
$L__BB4_15:
	setp.eq.s32 	%p10, %r37, %r34;
	@%p10 bra 	$L__BB4_17;
	ld.global.f32 	%f102, [%rd28+-4];
	ld.global.f32 	%f103, [%rd29+-4];
	fma.rn.f32 	%f126, %f102, %f103, %f126;
$L__BB4_17:
	setp.eq.s32 	%p11, %r37, %r34;
	@%p11 bra 	$L__BB4_19;
	ld.global.f32 	%f104, [%rd28];
	ld.global.f32 	%f105, [%rd29];
	fma.rn.f32 	%f126, %f104, %f105, %f126;
$L__BB4_19:
	setp.eq.s32 	%p12, %r37, %r34;
	@%p12 bra 	$L__BB4_21;
	ld.global.f32 	%f106, [%rd28+4];
	ld.global.f32 	%f107, [%rd29+4];
	fma.rn.f32 	%f126, %f106, %f107, %f126;
$L__BB4_21:
	setp.eq.s32 	%p13, %r37, %r34;
	@%p13 bra 	$L__BB4_23;
	ld.global.f32 	%f108, [%rd28+8];
	ld.global.f32 	%f109, [%rd29+8];
	fma.rn.f32 	%f126, %f108, %f109, %f126;
$L__BB4_23:
	setp.eq.s32 	%p14, %r37, %r34;
	@%p14 bra 	$L__BB4_25;
	ld.global.f32 	%f110, [%rd28+12];
	ld.global.f32 	%f111, [%rd29+12];
	fma.rn.f32 	%f126, %f110, %f111, %f126;
$L__BB4_25:
	add.s32 	%r39, %r39, 8;
	add.s32 	%r38, %r38, 8;
	add.s64 	%rd29, %rd29, 32;
	add.s64 	%rd28, %rd28, 32;
	setp.ne.s32 	%p15, %r39, 128;
	@%p15 bra 	$L__BB4_9;
	setp.gt.f32 	%p16, %f126, %f134;
	selp.f32 	%f134, %f126, %f134, %p16;
	add.s32 	%r37, %r37, 1;
	setp.ne.s32 	%p17, %r37, %r18;
	@%p17 bra 	$L__BB4_8;
$L__BB4_27:
	mov.f32 	%f112, 0f3F800000;
	sub.f32 	%f113, %f112, %f121;
	add.f32 	%f114, %f113, %f113;
	sub.f32 	%f115, %f112, %f134;
	add.f32 	%f116, %f115, %f115;
	mul.f32 	%f117, %f26, %f116;
	setp.le.f32 	%p18, %f114, %f117;
	selp.b32 	%r32, %r34, -1, %p18;
	cvta.to.global.u64 	%rd23, %rd10;
	mul.wide.s32 	%rd24, %r1, 4;
	add.s64 	%rd25, %rd23, %rd24;
	st.global.u32 	[%rd25], %r32;
	add.f32 	%f118, %f121, 0f3F800000;
	mul.f32 	%f119, %f118, 0f3F000000;
	selp.f32 	%f120, %f119, 0f00000000, %p18;
	cvta.to.global.u64 	%rd26, %rd11;
	add.s64 	%rd27, %rd26, %rd24;
	st.global.f32 	[%rd27], %f120;
$L__BB4_28:
	ret;

}
	// .globl	_Z11mutualCheckPKiS0_Pii
.visible .entry _Z11mutualCheckPKiS0_Pii(
	.param .u64 .ptr .align 1 _Z11mutualCheckPKiS0_Pii_param_0,
	.param .u64 .ptr .align 1 _Z11mutualCheckPKiS0_Pii_param_1,
	.param .u64 .ptr .align 1 _Z11mutualCheckPKiS0_Pii_param_2,
	.param .u32 _Z11mutualCheckPKiS0_Pii_param_3
)
{
	.reg .pred 	%p<4>;
	.reg .b32 	%r<12>;
	.reg .b64 	%rd<13>;

	ld.param.u64 	%rd1, [_Z11mutualCheckPKiS0_Pii_param_0];
	ld.param.u64 	%rd2, [_Z11mutualCheckPKiS0_Pii_param_1];
	ld.param.u64 	%rd3, [_Z11mutualCheckPKiS0_Pii_param_2];
	ld.param.u32 	%r5, [_Z11mutualCheckPKiS0_Pii_param_3];
	mov.u32 	%r6, %tid.x;
	mov.u32 	%r7, %ctaid.x;
	mov.u32 	%r8, %ntid.x;
	mad.lo.s32 	%r1, %r7, %r8, %r6;
	setp.ge.s32 	%p1, %r1, %r5;
	@%p1 bra 	$L__BB5_4;
	cvta.to.global.u64 	%rd4, %rd1;
	mul.wide.s32 	%rd5, %r1, 4;
	add.s64 	%rd6, %rd4, %rd5;
	ld.global.u32 	%r2, [%rd6];
	setp.eq.s32 	%p2, %r2, -1;
	mov.b32 	%r11, -1;
	@%p2 bra 	$L__BB5_3;
	cvta.to.global.u64 	%rd7, %rd2;
	mul.wide.s32 	%rd8, %r2, 4;
	add.s64 	%rd9, %rd7, %rd8;
	ld.global.u32 	%r11, [%rd9];
$L__BB5_3:
	setp.eq.s32 	%p3, %r11, %r1;
	selp.b32 	%r10, %r2, -1, %p3;
	cvta.to.global.u64 	%rd10, %rd3;
	add.s64 	%rd12, %rd10, %rd5;
	st.global.u32 	[%rd12], %r10;
$L__BB5_4:
	ret;

}


// ===== COMPILED SASS (sm_100) =====

	.target	sm_100

	.elftype	@"ET_EXEC"


//--------------------- .note.nv.tkinfo           --------------------------
	.section	.note.nv.tkinfo,"",@"SHT_NOTE"
	.sectionflags	@"SHF_NOTE_NV_TKINFO"
	.tkinfo
        /*0018*/ 	.word	0x00000002
        /*0030*/ 	.string	""
        /*0030*/ 	.string	"ptxas"
        /*0030*/ 	.string	"Cuda compilation tools, release 13.0, V13.0.88"
        /*0030*/ 	.string	"Build cuda_13.0.r13.0/compiler.36424714_0"
        /*0030*/ 	.string	"-arch sm_100 -m 64 "



//--------------------- .note.nv.cuinfo           --------------------------
	.section	.note.nv.cuinfo,"",@"SHT_NOTE"
	.sectionflags	@"SHF_NOTE_NV_CUINFO"
        /*0018*/ 	.short	0x0002
        /*001a*/ 	.short	0x0064
        /*001c*/ 	.short	0x0082
	.zero		2


//--------------------- .nv.info                  --------------------------
	.section	.nv.info,"",@"SHT_CUDA_INFO"
	.align	4


	//----- nvinfo : EIATTR_REGCOUNT
	.align		4
        /*0000*/ 	.byte	0x04, 0x2f
        /*0002*/ 	.short	(.L_1 - .L_0)
	.align		4
.L_0:
        /*0004*/ 	.word	index@(_Z28similarityMatrixAndTransposePKfS0_iiiPfS1_)
        /*0008*/ 	.word	0x00000020


	//----- nvinfo : EIATTR_FRAME_SIZE
	.align		4
.L_1:
        /*000c*/ 	.byte	0x04, 0x11
        /*000e*/ 	.short	(.L_3 - .L_2)
	.align		4
.L_2:
        /*0010*/ 	.word	index@(_Z28similarityMatrixAndTransposePKfS0_iiiPfS1_)
        /*0014*/ 	.word	0x00000000


	//----- nvinfo : EIATTR_REGCOUNT
	.align		4
.L_3:
        /*0018*/ 	.byte	0x04, 0x2f
        /*001a*/ 	.short	(.L_5 - .L_4)
	.align		4
.L_4:
        /*001c*/ 	.word	index@(_Z30similarityMatrixAndTransposeV2PKfS0_iiiPfS1_)
        /*0020*/ 	.word	0x00000020


	//----- nvinfo : EIATTR_FRAME_SIZE
	.align		4
.L_5:
        /*0024*/ 	.byte	0x04, 0x11
        /*0026*/ 	.short	(.L_7 - .L_6)
	.align		4
.L_6:
        /*0028*/ 	.word	index@(_Z30similarityMatrixAndTransposeV2PKfS0_iiiPfS1_)
        /*002c*/ 	.word	0x00000000


	//----- nvinfo : EIATTR_REGCOUNT
	.align		4
.L_7:
        /*0030*/ 	.byte	0x04, 0x2f
        /*0032*/ 	.short	(.L_9 - .L_8)
	.align		4
.L_8:
        /*0034*/ 	.word	index@(_Z7find_nnPKfPiPfiif)
        /*0038*/ 	.word	0x00000012


	//----- nvinfo : EIATTR_FRAME_SIZE
	.align		4
.L_9:
        /*003c*/ 	.byte	0x04, 0x11
        /*003e*/ 	.short	(.L_11 - .L_10)
	.align		4
.L_10:
        /*0040*/ 	.word	index@(_Z7find_nnPKfPiPfiif)
        /*0044*/ 	.word	0x00000000


	//----- nvinfo : EIATTR_REGCOUNT
	.align		4
.L_11:
        /*0048*/ 	.byte	0x04, 0x2f
        /*004a*/ 	.short	(.L_13 - .L_12)
	.align		4
.L_12:
        /*004c*/ 	.word	index@(_Z9find_nnV2PKfPiPfiif)
        /*0050*/ 	.word	0x00000015


	//----- nvinfo : EIATTR_FRAME_SIZE
	.align		4
.L_13:
        /*0054*/ 	.byte	0x04, 0x11
        /*0056*/ 	.short	(.L_15 - .L_14)
	.align		4
.L_14:
        /*0058*/ 	.word	index@(_Z9find_nnV2PKfPiPfiif)
        /*005c*/ 	.word	0x00000000


	//----- nvinfo : EIATTR_REGCOUNT
	.align		4
.L_15:
        /*0060*/ 	.byte	0x04, 0x2f
        /*0062*/ 	.short	(.L_17 - .L_16)
	.align		4
.L_16:
        /*0064*/ 	.word	index@(_Z20findNearestNeighborsPKfS0_PiPfiiff)
        /*0068*/ 	.word	0x0000001f


	//----- nvinfo : EIATTR_FRAME_SIZE
	.align		4
.L_17:
        /*006c*/ 	.byte	0x04, 0x11
        /*006e*/ 	.short	(.L_19 - .L_18)
	.align		4
.L_18:
        /*0070*/ 	.word	index@(_Z20findNearestNeighborsPKfS0_PiPfiiff)
        /*0074*/ 	.word	0x00000000


	//----- nvinfo : EIATTR_REGCOUNT
	.align		4
.L_19:
        /*0078*/ 	.byte	0x04, 0x2f
        /*007a*/ 	.short	(.L_21 - .L_20)
	.align		4
.L_20:
        /*007c*/ 	.word	index@(_Z11mutualCheckPKiS0_Pii)
        /*0080*/ 	.word	0x0000000c


	//----- nvinfo : EIATTR_FRAME_SIZE
	.align		4
.L_21:
        /*0084*/ 	.byte	0x04, 0x11
        /*0086*/ 	.short	(.L_23 - .L_22)
	.align		4
.L_22:
        /*0088*/ 	.word	index@(_Z11mutualCheckPKiS0_Pii)
        /*008c*/ 	.word	0x00000000


	//----- nvinfo : EIATTR_MIN_STACK_SIZE
	.align		4
.L_23:
        /*0090*/ 	.byte	0x04, 0x12
        /*0092*/ 	.short	(.L_25 - .L_24)
	.align		4
.L_24:
        /*0094*/ 	.word	index@(_Z11mutualCheckPKiS0_Pii)
        /*0098*/ 	.word	0x00000000


	//----- nvinfo : EIATTR_MIN_STACK_SIZE
	.align		4
.L_25:
        /*009c*/ 	.byte	0x04, 0x12
        /*009e*/ 	.short	(.L_27 - .L_26)
	.align		4
.L_26:
        /*00a0*/ 	.word	index@(_Z20findNearestNeighborsPKfS0_PiPfiiff)
        /*00a4*/ 	.word	0x00000000


	//----- nvinfo : EIATTR_MIN_STACK_SIZE
	.align		4
.L_27:
        /*00a8*/ 	.byte	0x04, 0x12
        /*00aa*/ 	.short	(.L_29 - .L_28)
	.align		4
.L_28:
        /*00ac*/ 	.word	index@(_Z9find_nnV2PKfPiPfiif)
        /*00b0*/ 	.word	0x00000000


	//----- nvinfo : EIATTR_MIN_STACK_SIZE
	.align		4
.L_29:
        /*00b4*/ 	.byte	0x04, 0x12
        /*00b6*/ 	.short	(.L_31 - .L_30)
	.align		4
.L_30:
        /*00b8*/ 	.word	index@(_Z7find_nnPKfPiPfiif)
        /*00bc*/ 	.word	0x00000000


	//----- nvinfo : EIATTR_MIN_STACK_SIZE
	.align		4
.L_31:
        /*00c0*/ 	.byte	0x04, 0x12
        /*00c2*/ 	.short	(.L_33 - .L_32)
	.align		4
.L_32:
        /*00c4*/ 	.word	index@(_Z30similarityMatrixAndTransposeV2PKfS0_iiiPfS1_)
        /*00c8*/ 	.word	0x00000000


	//----- nvinfo : EIATTR_MIN_STACK_SIZE
	.align		4
.L_33:
        /*00cc*/ 	.byte	0x04, 0x12
        /*00ce*/ 	.short	(.L_35 - .L_34)
	.align		4
.L_34:
        /*00d0*/ 	.word	index@(_Z28similarityMatrixAndTransposePKfS0_iiiPfS1_)
        /*00d4*/ 	.word	0x00000000
.L_35:


//--------------------- .nv.compat                --------------------------
	.section	.nv.compat,"",@"SHT_CUDA_COMPAT_INFO"
	.align	4
        /*0000*/ 	.byte	0x02, 0x09, 0x00, 0x00, 0x02, 0x02, 0x01, 0x00, 0x02, 0x05, 0x05, 0x00, 0x03, 0x07, 0x01, 0x01
        /*0010*/ 	.byte	0x02, 0x03, 0x00, 0x00, 0x02, 0x06, 0x01, 0x00, 0x04, 0x0b, 0x08, 0x00, 0x09, 0x00, 0x00, 0x00
        /*0020*/ 	.byte	0x00, 0x00, 0x00, 0x00


//--------------------- .nv.info._Z11mutualCheckPKiS0_Pii --------------------------
	.section	.nv.info._Z11mutualCheckPKiS0_Pii,"",@"SHT_CUDA_INFO"
	.sectionflags	@""
	.align	4


	//----- nvinfo : EIATTR_CUDA_API_VERSION
	.align		4
        /*0000*/ 	.byte	0x04, 0x37
        /*0002*/ 	.short	(.L_37 - .L_36)
.L_36:
        /*0004*/ 	.word	0x00000082


	//----- nvinfo : EIATTR_KPARAM_INFO
	.align		4
.L_37:
        /*0008*/ 	.byte	0x04, 0x17
        /*000a*/ 	.short	(.L_39 - .L_38)
.L_38:
        /*000c*/ 	.word	0x00000000
        /*0010*/ 	.short	0x0003
        /*0012*/ 	.short	0x0018
        /*0014*/ 	.byte	0x00, 0xf0, 0x11, 0x00


	//----- nvinfo : EIATTR_KPARAM_INFO
	.align		4
.L_39:
        /*0018*/ 	.byte	0x04, 0x17
        /*001a*/ 	.short	(.L_41 - .L_40)
.L_40:
        /*001c*/ 	.word	0x00000000
        /*0020*/ 	.short	0x0002
        /*0022*/ 	.short	0x0010
        /*0024*/ 	.byte	0x00, 0xf5, 0x21, 0x00


	//----- nvinfo : EIATTR_KPARAM_INFO
	.align		4
.L_41:
        /*0028*/ 	.byte	0x04, 0x17
        /*002a*/ 	.short	(.L_43 - .L_42)
.L_42:
        /*002c*/ 	.word	0x00000000
        /*0030*/ 	.short	0x0001
        /*0032*/ 	.short	0x0008
        /*0034*/ 	.byte	0x00, 0xf5, 0x21, 0x00


	//----- nvinfo : EIATTR_KPARAM_INFO
	.align		4
.L_43:
        /*0038*/ 	.byte	0x04, 0x17
        /*003a*/ 	.short	(.L_45 - .L_44)
.L_44:
        /*003c*/ 	.word	0x00000000
        /*0040*/ 	.short	0x0000
        /*0042*/ 	.short	0x0000
        /*0044*/ 	.byte	0x00, 0xf5, 0x21, 0x00


	//----- nvinfo : EIATTR_SPARSE_MMA_MASK
	.align		4
.L_45:
        /*0048*/ 	.byte	0x03, 0x50
        /*004a*/ 	.short	0x0000


	//----- nvinfo : EIATTR_MAXREG_COUNT
	.align		4
        /*004c*/ 	.byte	0x03, 0x1b
        /*004e*/ 	.short	0x00ff


	//----- nvinfo : EIATTR_MERCURY_ISA_VERSION
	.align		4
        /*0050*/ 	.byte	0x03, 0x5f
        /*0052*/ 	.short	0x0101


	//----- nvinfo : EIATTR_VRC_CTA_INIT_COUNT
	.align		4
        /*0054*/ 	.byte	0x02, 0x4a
	.zero		1
	.zero		1


	//----- nvinfo : EIATTR_EXIT_INSTR_OFFSETS
	.align		4
        /*0058*/ 	.byte	0x04, 0x1c
        /*005a*/ 	.short	(.L_47 - .L_46)


	//   ....[0]....
.L_46:
        /*005c*/ 	.word	0x00000070


	//   ....[1]....
        /*0060*/ 	.word	0x00000190


	//----- nvinfo : EIATTR_CRS_STACK_SIZE
	.align		4
.L_47:
        /*0064*/ 	.byte	0x04, 0x1e
        /*0066*/ 	.short	(.L_49 - .L_48)
.L_48:
        /*0068*/ 	.word	0x00000000


	//----- nvinfo : EIATTR_CBANK_PARAM_SIZE
	.align		4
.L_49:
        /*006c*/ 	.byte	0x03, 0x19
        /*006e*/ 	.short	0x001c


	//----- nvinfo : EIATTR_PARAM_CBANK
	.align		4
        /*0070*/ 	.byte	0x04, 0x0a
        /*0072*/ 	.short	(.L_51 - .L_50)
	.align		4
.L_50:
        /*0074*/ 	.word	index@(.nv.constant0._Z11mutualCheckPKiS0_Pii)
        /*0078*/ 	.short	0x0380
        /*007a*/ 	.short	0x001c


	//----- nvinfo : EIATTR_SW_WAR
	.align		4
.L_51:
        /*007c*/ 	.byte	0x04, 0x36
        /*007e*/ 	.short	(.L_53 - .L_52)
.L_52:
        /*0080*/ 	.word	0x00000008
.L_53:


//--------------------- .nv.info._Z20findNearestNeighborsPKfS0_PiPfiiff --------------------------
	.section	.nv.info._Z20findNearestNeighborsPKfS0_PiPfiiff,"",@"SHT_CUDA_INFO"
	.sectionflags	@""
	.align	4


	//----- nvinfo : EIATTR_CUDA_API_VERSION
	.align		4
        /*0000*/ 	.byte	0x04, 0x37
        /*0002*/ 	.short	(.L_55 - .L_54)
.L_54:
        /*0004*/ 	.word	0x00000082


	//----- nvinfo : EIATTR_KPARAM_INFO
	.align		4
.L_55:
        /*0008*/ 	.byte	0x04, 0x17
        /*000a*/ 	.short	(.L_57 - .L_56)
.L_56:
        /*000c*/ 	.word	0x00000000
        /*0010*/ 	.short	0x0007
        /*0012*/ 	.short	0x002c
        /*0014*/ 	.byte	0x00, 0xf0, 0x11, 0x00


	//----- nvinfo : EIATTR_KPARAM_INFO
	.align		4
.L_57:
        /*0018*/ 	.byte	0x04, 0x17
        /*001a*/ 	.short	(.L_59 - .L_58)
.L_58:
        /*001c*/ 	.word	0x00000000
        /*0020*/ 	.short	0x0006
        /*0022*/ 	.short	0x0028
        /*0024*/ 	.byte	0x00, 0xf0, 0x11, 0x00


	//----- nvinfo : EIATTR_KPARAM_INFO
	.align		4
.L_59:
        /*0028*/ 	.byte	0x04, 0x17
        /*002a*/ 	.short	(.L_61 - .L_60)
.L_60:
        /*002c*/ 	.word	0x00000000
        /*0030*/ 	.short	0x0005
        /*0032*/ 	.short	0x0024
        /*0034*/ 	.byte	0x00, 0xf0, 0x11, 0x00


	//----- nvinfo : EIATTR_KPARAM_INFO
	.align		4
.L_61:
        /*0038*/ 	.byte	0x04, 0x17
        /*003a*/ 	.short	(.L_63 - .L_62)
.L_62:
        /*003c*/ 	.word	0x00000000
        /*0040*/ 	.short	0x0004
        /*0042*/ 	.short	0x0020
        /*0044*/ 	.byte	0x00, 0xf0, 0x11, 0x00


	//----- nvinfo : EIATTR_KPARAM_INFO
	.align		4
.L_63:
        /*0048*/ 	.byte	0x04, 0x17
        /*004a*/ 	.short	(.L_65 - .L_64)
.L_64:
        /*004c*/ 	.word	0x00000000
        /*0050*/ 	.short	0x0003
        /*0052*/ 	.short	0x0018
        /*0054*/ 	.byte	0x00, 0xf5, 0x21, 0x00


	//----- nvinfo : EIATTR_KPARAM_INFO
	.align		4
.L_65:
        /*0058*/ 	.byte	0x04, 0x17
        /*005a*/ 	.short	(.L_67 - .L_66)
.L_66:
        /*005c*/ 	.word	0x00000000
        /*0060*/ 	.short	0x0002
        /*0062*/ 	.short	0x0010
        /*0064*/ 	.byte	0x00, 0xf5, 0x21, 0x00


	//----- nvinfo : EIATTR_KPARAM_INFO
	.align		4
.L_67:
        /*0068*/ 	.byte	0x04, 0x17
        /*006a*/ 	.short	(.L_69 - .L_68)
.L_68:
        /*006c*/ 	.word	0x00000000
        /*0070*/ 	.short	0x0001
        /*0072*/ 	.short	0x0008
        /*0074*/ 	.byte	0x00, 0xf5, 0x21, 0x00


	//----- nvinfo : EIATTR_KPARAM_INFO
	.align		4
.L_69:
        /*0078*/ 	.byte	0x04, 0x17
        /*007a*/ 	.short	(.L_71 - .L_70)
.L_70:
        /*007c*/ 	.word	0x00000000
        /*0080*/ 	.short	0x0000
        /*0082*/ 	.short	0x0000
        /*0084*/ 	.byte	0x00, 0xf5, 0x21, 0x00


	//----- nvinfo : EIATTR_SPARSE_MMA_MASK
	.align		4
.L_71:
        /*0088*/ 	.byte	0x03, 0x50
        /*008a*/ 	.short	0x0000


	//----- nvinfo : EIATTR_MAXREG_COUNT
	.align		4
        /*008c*/ 	.byte	0x03, 0x1b
        /*008e*/ 	.short	0x00ff


	//----- nvinfo : EIATTR_MERCURY_ISA_VERSION
	.align		4
        /*0090*/ 	.byte	0x03, 0x5f
        /*0092*/ 	.short	0x0101


	//----- nvinfo : EIATTR_VRC_CTA_INIT_COUNT
	.align		4
        /*0094*/ 	.byte	0x02, 0x4a
	.zero		1
	.zero		1


	//----- nvinfo : EIATTR_EXIT_INSTR_OFFSETS
	.align		4
        /*0098*/ 	.byte	0x04, 0x1c
        /*009a*/ 	.short	(.L_73 - .L_72)


	//   ....[0]....
.L_72:
        /*009c*/ 	.word	0x00000070


	//   ....[1]....
        /*00a0*/ 	.word	0x00000ca0


	//----- nvinfo : EIATTR_CRS_STACK_SIZE
	.align		4
.L_73:
        /*00a4*/ 	.byte	0x04, 0x1e
        /*00a6*/ 	.short	(.L_75 - .L_74)
.L_74:
        /*00a8*/ 	.word	0x00000000


	//----- nvinfo : EIATTR_CBANK_PARAM_SIZE
	.align		4
.L_75:
        /*00ac*/ 	.byte	0x03, 0x19
        /*00ae*/ 	.short	0x0030


	//----- nvinfo : EIATTR_PARAM_CBANK
	.align		4
        /*00b0*/ 	.byte	0x04, 0x0a
        /*00b2*/ 	.short	(.L_77 - .L_76)
	.align		4
.L_76:
        /*00b4*/ 	.word	index@(.nv.constant0._Z20findNearestNeighborsPKfS0_PiPfiiff)
        /*00b8*/ 	.short	0x0380
        /*00ba*/ 	.short	0x0030


	//----- nvinfo : EIATTR_SW_WAR
	.align		4
.L_77:
        /*00bc*/ 	.byte	0x04, 0x36
        /*00be*/ 	.short	(.L_79 - .L_78)
.L_78:
        /*00c0*/ 	.word	0x00000008
.L_79:


//--------------------- .nv.info._Z9find_nnV2PKfPiPfiif --------------------------
	.section	.nv.info._Z9find_nnV2PKfPiPfiif,"",@"SHT_CUDA_INFO"
	.sectionflags	@""
	.align	4


	//----- nvinfo : EIATTR_CUDA_API_VERSION
	.align		4
        /*0000*/ 	.byte	0x04, 0x37
        /*0002*/ 	.short	(.L_81 - .L_80)
.L_80:
        /*0004*/ 	.word	0x00000082


	//----- nvinfo : EIATTR_KPARAM_INFO
	.align		4
.L_81:
        /*0008*/ 	.byte	0x04, 0x17
        /*000a*/ 	.short	(.L_83 - .L_82)
.L_82:
        /*000c*/ 	.word	0x00000000
        /*0010*/ 	.short	0x0005
        /*0012*/ 	.short	0x0020
        /*0014*/ 	.byte	0x00, 0xf0, 0x11, 0x00


	//----- nvinfo : EIATTR_KPARAM_INFO
	.align		4
.L_83:
        /*0018*/ 	.byte	0x04, 0x17
        /*001a*/ 	.short	(.L_85 - .L_84)
.L_84:
        /*001c*/ 	.word	0x00000000
        /*0020*/ 	.short	0x0004
        /*0022*/ 	.short	0x001c
        /*0024*/ 	.byte	0x00, 0xf0, 0x11, 0x00


	//----- nvinfo : EIATTR_KPARAM_INFO
	.align		4
.L_85:
        /*0028*/ 	.byte	0x04, 0x17
        /*002a*/ 	.short	(.L_87 - .L_86)
.L_86:
        /*002c*/ 	.word	0x00000000
        /*0030*/ 	.short	0x0003
        /*0032*/ 	.short	0x0018
        /*0034*/ 	.byte	0x00, 0xf0, 0x11, 0x00


	//----- nvinfo : EIATTR_KPARAM_INFO
	.align		4
.L_87:
        /*0038*/ 	.byte	0x04, 0x17
        /*003a*/ 	.short	(.L_89 - .L_88)
.L_88:
        /*003c*/ 	.word	0x00000000
        /*0040*/ 	.short	0x0002
        /*0042*/ 	.short	0x0010
        /*0044*/ 	.byte	0x00, 0xf5, 0x21, 0x00


	//----- nvinfo : EIATTR_KPARAM_INFO
	.align		4
.L_89:
        /*0048*/ 	.byte	0x04, 0x17
        /*004a*/ 	.short	(.L_91 - .L_90)
.L_90:
        /*004c*/ 	.word	0x00000000
        /*0050*/ 	.short	0x0001
        /*0052*/ 	.short	0x0008
        /*0054*/ 	.byte	0x00, 0xf5, 0x21, 0x00


	//----- nvinfo : EIATTR_KPARAM_INFO
	.align		4
.L_91:
        /*0058*/ 	.byte	0x04, 0x17
        /*005a*/ 	.short	(.L_93 - .L_92)
.L_92:
        /*005c*/ 	.word	0x00000000
        /*0060*/ 	.short	0x0000
        /*0062*/ 	.short	0x0000
        /*0064*/ 	.byte	0x00, 0xf5, 0x21, 0x00


	//----- nvinfo : EIATTR_SPARSE_MMA_MASK
	.align		4
.L_93:
        /*0068*/ 	.byte	0x03, 0x50
        /*006a*/ 	.short	0x0000


	//----- nvinfo : EIATTR_MAXREG_COUNT
	.align		4
        /*006c*/ 	.byte	0x03, 0x1b
        /*006e*/ 	.short	0x00ff


	//----- nvinfo : EIATTR_NUM_BARRIERS
	.align		4
        /*0070*/ 	.byte	0x02, 0x4c
        /*0072*/ 	.byte	0x01
	.zero		1


	//----- nvinfo : EIATTR_MERCURY_ISA_VERSION
	.align		4
        /*0074*/ 	.byte	0x03, 0x5f
        /*0076*/ 	.short	0x0101


	//----- nvinfo : EIATTR_VRC_CTA_INIT_COUNT
	.align		4
        /*0078*/ 	.byte	0x02, 0x4a
	.zero		1
	.zero		1


	//----- nvinfo : EIATTR_EXIT_INSTR_OFFSETS
	.align		4
        /*007c*/ 	.byte	0x04, 0x1c
        /*007e*/ 	.short	(.L_95 - .L_94)


	//   ....[0]....
.L_94:
        /*0080*/ 	.word	0x00000070


	//   ....[1]....
        /*0084*/ 	.word	0x00000c30


	//----- nvinfo : EIATTR_CRS_STACK_SIZE
	.align		4
.L_95:
        /*0088*/ 	.byte	0x04, 0x1e
        /*008a*/ 	.short	(.L_97 - .L_96)
.L_96:
        /*008c*/ 	.word	0x00000000


	//----- nvinfo : EIATTR_CBANK_PARAM_SIZE
	.align		4
.L_97:
        /*0090*/ 	.byte	0x03, 0x19
        /*0092*/ 	.short	0x0024


	//----- nvinfo : EIATTR_PARAM_CBANK
	.align		4
        /*0094*/ 	.byte	0x04, 0x0a
        /*0096*/ 	.short	(.L_99 - .L_98)
	.align		4
.L_98:
        /*0098*/ 	.word	index@(.nv.constant0._Z9find_nnV2PKfPiPfiif)
        /*009c*/ 	.short	0x0380
        /*009e*/ 	.short	0x0024


	//----- nvinfo : EIATTR_SW_WAR
	.align		4
.L_99:
        /*00a0*/ 	.byte	0x04, 0x36
        /*00a2*/ 	.short	(.L_101 - .L_100)
.L_100:
        /*00a4*/ 	.word	0x00000008
.L_101:


//--------------------- .nv.info._Z7find_nnPKfPiPfiif --------------------------
	.section	.nv.info._Z7find_nnPKfPiPfiif,"",@"SHT_CUDA_INFO"
	.sectionflags	@""
	.align	4


	//----- nvinfo : EIATTR_CUDA_API_VERSION
	.align		4
        /*0000*/ 	.byte	0x04, 0x37
        /*0002*/ 	.short	(.L_103 - .L_102)
.L_102:
        /*0004*/ 	.word	0x00000082


	//----- nvinfo : EIATTR_KPARAM_INFO
	.align		4
.L_103:
        /*0008*/ 	.byte	0x04, 0x17
        /*000a*/ 	.short	(.L_105 - .L_104)
.L_104:
        /*000c*/ 	.word	0x00000000
        /*0010*/ 	.short	0x0005
        /*0012*/ 	.short	0x0020
        /*0014*/ 	.byte	0x00, 0xf0, 0x11, 0x00


	//----- nvinfo : EIATTR_KPARAM_INFO
	.align		4
.L_105:
        /*0018*/ 	.byte	0x04, 0x17
        /*001a*/ 	.short	(.L_107 - .L_106)
.L_106:
        /*001c*/ 	.word	0x00000000
        /*0020*/ 	.short	0x0004
        /*0022*/ 	.short	0x001c
        /*0024*/ 	.byte	0x00, 0xf0, 0x11, 0x00


	//----- nvinfo : EIATTR_KPARAM_INFO
	.align		4
.L_107:
        /*0028*/ 	.byte	0x04, 0x17
        /*002a*/ 	.short	(.L_109 - .L_108)
.L_108:
        /*002c*/ 	.word	0x00000000
        /*0030*/ 	.short	0x0003
        /*0032*/ 	.short	0x0018
        /*0034*/ 	.byte	0x00, 0xf0, 0x11, 0x00


	//----- nvinfo : EIATTR_KPARAM_INFO
	.align		4
.L_109:
        /*0038*/ 	.byte	0x04, 0x17
        /*003a*/ 	.short	(.L_111 - .L_110)
.L_110:
        /*003c*/ 	.word	0x00000000
        /*0040*/ 	.short	0x0002
        /*0042*/ 	.short	0x0010
        /*0044*/ 	.byte	0x00, 0xf5, 0x21, 0x00


	//----- nvinfo : EIATTR_KPARAM_INFO
	.align		4
.L_111:
        /*0048*/ 	.byte	0x04, 0x17
        /*004a*/ 	.short	(.L_113 - .L_112)
.L_112:
        /*004c*/ 	.word	0x00000000
        /*0050*/ 	.short	0x0001
        /*0052*/ 	.short	0x0008
        /*0054*/ 	.byte	0x00, 0xf5, 0x21, 0x00


	//----- nvinfo : EIATTR_KPARAM_INFO
	.align		4
.L_113:
        /*0058*/ 	.byte	0x04, 0x17
        /*005a*/ 	.short	(.L_115 - .L_114)
.L_114:
        /*005c*/ 	.word	0x00000000
        /*0060*/ 	.short	0x0000
        /*0062*/ 	.short	0x0000
        /*0064*/ 	.byte	0x00, 0xf5, 0x21, 0x00


	//----- nvinfo : EIATTR_SPARSE_MMA_MASK
	.align		4
.L_115:
        /*0068*/ 	.byte	0x03, 0x50
        /*006a*/ 	.short	0x0000


	//----- nvinfo : EIATTR_MAXREG_COUNT
	.align		4
        /*006c*/ 	.byte	0x03, 0x1b
        /*006e*/ 	.short	0x00ff


	//----- nvinfo : EIATTR_MERCURY_ISA_VERSION
	.align		4
        /*0070*/ 	.byte	0x03, 0x5f
        /*0072*/ 	.short	0x0101


	//----- nvinfo : EIATTR_VRC_CTA_INIT_COUNT
	.align		4
        /*0074*/ 	.byte	0x02, 0x4a
	.zero		1
	.zero		1


	//----- nvinfo : EIATTR_EXIT_INSTR_OFFSETS
	.align		4
        /*0078*/ 	.byte	0x04, 0x1c
        /*007a*/ 	.short	(.L_117 - .L_116)


	//   ....[0]....
.L_116:
        /*007c*/ 	.word	0x00000070


	//   ....[1]....
        /*0080*/ 	.word	0x00000870


	//----- nvinfo : EIATTR_CRS_STACK_SIZE
	.align		4
.L_117:
        /*0084*/ 	.byte	0x04, 0x1e
        /*0086*/ 	.short	(.L_119 - .L_118)
.L_118:
        /*0088*/ 	.word	0x00000000


	//----- nvinfo : EIATTR_CBANK_PARAM_SIZE
	.align		4
.L_119:
        /*008c*/ 	.byte	0x03, 0x19
        /*008e*/ 	.short	0x0024


	//----- nvinfo : EIATTR_PARAM_CBANK
	.align		4
        /*0090*/ 	.byte	0x04, 0x0a
        /*0092*/ 	.short	(.L_121 - .L_120)
	.align		4
.L_120:
        /*0094*/ 	.word	index@(.nv.constant0._Z7find_nnPKfPiPfiif)
        /*0098*/ 	.short	0x0380
        /*009a*/ 	.short	0x0024


	//----- nvinfo : EIATTR_SW_WAR
	.align		4
.L_121:
        /*009c*/ 	.byte	0x04, 0x36
        /*009e*/ 	.short	(.L_123 - .L_122)
.L_122:
        /*00a0*/ 	.word	0x00000008
.L_123:


//--------------------- .nv.info._Z30similarityMatrixAndTransposeV2PKfS0_iiiPfS1_ --------------------------
	.section	.nv.info._Z30similarityMatrixAndTransposeV2PKfS0_iiiPfS1_,"",@"SHT_CUDA_INFO"
	.sectionflags	@""
	.align	4


	//----- nvinfo : EIATTR_CUDA_API_VERSION
	.align		4
        /*0000*/ 	.byte	0x04, 0x37
        /*0002*/ 	.short	(.L_125 - .L_124)
.L_124:
        /*0004*/ 	.word	0x00000082


	//----- nvinfo : EIATTR_KPARAM_INFO
	.align		4
.L_125:
        /*0008*/ 	.byte	0x04, 0x17
        /*000a*/ 	.short	(.L_127 - .L_126)
.L_126:
        /*000c*/ 	.word	0x00000000
        /*0010*/ 	.short	0x0006
        /*0012*/ 	.short	0x0028
        /*0014*/ 	.byte	0x00, 0xf5, 0x21, 0x00


	//----- nvinfo : EIATTR_KPARAM_INFO
	.align		4
.L_127:
        /*0018*/ 	.byte	0x04, 0x17
        /*001a*/ 	.short	(.L_129 - .L_128)
.L_128:
        /*001c*/ 	.word	0x00000000
        /*0020*/ 	.short	0x0005
        /*0022*/ 	.short	0x0020
        /*0024*/ 	.byte	0x00, 0xf5, 0x21, 0x00


	//----- nvinfo : EIATTR_KPARAM_INFO
	.align		4
.L_129:
        /*0028*/ 	.byte	0x04, 0x17
        /*002a*/ 	.short	(.L_131 - .L_130)
.L_130:
        /*002c*/ 	.word	0x00000000
        /*0030*/ 	.short	0x0004
        /*0032*/ 	.short	0x0018
        /*0034*/ 	.byte	0x00, 0xf0, 0x11, 0x00


	//----- nvinfo : EIATTR_KPARAM_INFO
	.align		4
.L_131:
        /*0038*/ 	.byte	0x04, 0x17
        /*003a*/ 	.short	(.L_133 - .L_132)
.L_132:
        /*003c*/ 	.word	0x00000000
        /*0040*/ 	.short	0x0003
        /*0042*/ 	.short	0x0014
        /*0044*/ 	.byte	0x00, 0xf0, 0x11, 0x00


	//----- nvinfo : EIATTR_KPARAM_INFO
	.align		4
.L_133:
        /*0048*/ 	.byte	0x04, 0x17
        /*004a*/ 	.short	(.L_135 - .L_134)
.L_134:
        /*004c*/ 	.word	0x00000000
        /*0050*/ 	.short	0x0002
        /*0052*/ 	.short	0x0010
        /*0054*/ 	.byte	0x00, 0xf0, 0x11, 0x00


	//----- nvinfo : EIATTR_KPARAM_INFO
	.align		4
.L_135:
        /*0058*/ 	.byte	0x04, 0x17
        /*005a*/ 	.short	(.L_137 - .L_136)
.L_136:
        /*005c*/ 	.word	0x00000000
        /*0060*/ 	.short	0x0001
        /*0062*/ 	.short	0x0008
        /*0064*/ 	.byte	0x00, 0xf5, 0x21, 0x00


	//----- nvinfo : EIATTR_KPARAM_INFO
	.align		4
.L_137:
        /*0068*/ 	.byte	0x04, 0x17
        /*006a*/ 	.short	(.L_139 - .L_138)
.L_138:
        /*006c*/ 	.word	0x00000000
        /*0070*/ 	.short	0x0000
        /*0072*/ 	.short	0x0000
        /*0074*/ 	.byte	0x00, 0xf5, 0x21, 0x00


	//----- nvinfo : EIATTR_SPARSE_MMA_MASK
	.align		4
.L_139:
        /*0078*/ 	.byte	0x03, 0x50
        /*007a*/ 	.short	0x0000


	//----- nvinfo : EIATTR_MAXREG_COUNT
	.align		4
        /*007c*/ 	.byte	0x03, 0x1b
        /*007e*/ 	.short	0x00ff


	//----- nvinfo : EIATTR_MERCURY_ISA_VERSION
	.align		4
        /*0080*/ 	.byte	0x03, 0x5f
        /*0082*/ 	.short	0x0101


	//----- nvinfo : EIATTR_VRC_CTA_INIT_COUNT
	.align		4
        /*0084*/ 	.byte	0x02, 0x4a
	.zero		1
	.zero		1


	//----- nvinfo : EIATTR_EXIT_INSTR_OFFSETS
	.align		4
        /*0088*/ 	.byte	0x04, 0x1c
        /*008a*/ 	.short	(.L_141 - .L_140)


	//   ....[0]....
.L_140:
        /*008c*/ 	.word	0x000000c0


	//   ....[1]....
        /*0090*/ 	.word	0x00000c00


	//----- nvinfo : EIATTR_CBANK_PARAM_SIZE
	.align		4
.L_141:
        /*0094*/ 	.byte	0x03, 0x19
        /*0096*/ 	.short	0x0030


	//----- nvinfo : EIATTR_PARAM_CBANK
	.align		4
        /*0098*/ 	.byte	0x04, 0x0a
        /*009a*/ 	.short	(.L_143 - .L_142)
	.align		4
.L_142:
        /*009c*/ 	.word	index@(.nv.constant0._Z30similarityMatrixAndTransposeV2PKfS0_iiiPfS1_)
        /*00a0*/ 	.short	0x0380
        /*00a2*/ 	.short	0x0030


	//----- nvinfo : EIATTR_SW_WAR
	.align		4
.L_143:
        /*00a4*/ 	.byte	0x04, 0x36
        /*00a6*/ 	.short	(.L_145 - .L_144)
.L_144:
        /*00a8*/ 	.word	0x00000008
.L_145:


//--------------------- .nv.info._Z28similarityMatrixAndTransposePKfS0_iiiPfS1_ --------------------------
	.section	.nv.info._Z28similarityMatrixAndTransposePKfS0_iiiPfS1_,"",@"SHT_CUDA_INFO"
	.sectionflags	@""
	.align	4


	//----- nvinfo : EIATTR_CUDA_API_VERSION
	.align		4
        /*0000*/ 	.byte	0x04, 0x37
        /*0002*/ 	.short	(.L_147 - .L_146)
.L_146:
        /*0004*/ 	.word	0x00000082


	//----- nvinfo : EIATTR_KPARAM_INFO
	.align		4
.L_147:
        /*0008*/ 	.byte	0x04, 0x17
        /*000a*/ 	.short	(.L_149 - .L_148)
.L_148:
        /*000c*/ 	.word	0x00000000
        /*0010*/ 	.short	0x0006
        /*0012*/ 	.short	0x0028
        /*0014*/ 	.byte	0x00, 0xf5, 0x21, 0x00


	//----- nvinfo : EIATTR_KPARAM_INFO
	.align		4
.L_149:
        /*0018*/ 	.byte	0x04, 0x17
        /*001a*/ 	.short	(.L_151 - .L_150)
.L_150:
        /*001c*/ 	.word	0x00000000
        /*0020*/ 	.short	0x0005
        /*0022*/ 	.short	0x0020
        /*0024*/ 	.byte	0x00, 0xf5, 0x21, 0x00


	//----- nvinfo : EIATTR_KPARAM_INFO
	.align		4
.L_151:
        /*0028*/ 	.byte	0x04, 0x17
        /*002a*/ 	.short	(.L_153 - .L_152)
.L_152:
        /*002c*/ 	.word	0x00000000
        /*0030*/ 	.short	0x0004
        /*0032*/ 	.short	0x0018
        /*0034*/ 	.byte	0x00, 0xf0, 0x11, 0x00


	//----- nvinfo : EIATTR_KPARAM_INFO
	.align		4
.L_153:
        /*0038*/ 	.byte	0x04, 0x17
        /*003a*/ 	.short	(.L_155 - .L_154)
.L_154:
        /*003c*/ 	.word	0x00000000
        /*0040*/ 	.short	0x0003
        /*0042*/ 	.short	0x0014
        /*0044*/ 	.byte	0x00, 0xf0, 0x11, 0x00


	//----- nvinfo : EIATTR_KPARAM_INFO
	.align		4
.L_155:
        /*0048*/ 	.byte	0x04, 0x17
        /*004a*/ 	.short	(.L_157 - .L_156)
.L_156:
        /*004c*/ 	.word	0x00000000
        /*0050*/ 	.short	0x0002
        /*0052*/ 	.short	0x0010
        /*0054*/ 	.byte	0x00, 0xf0, 0x11, 0x00


	//----- nvinfo : EIATTR_KPARAM_INFO
	.align		4
.L_157:
        /*0058*/ 	.byte	0x04, 0x17
        /*005a*/ 	.short	(.L_159 - .L_158)
.L_158:
        /*005c*/ 	.word	0x00000000
        /*0060*/ 	.short	0x0001
        /*0062*/ 	.short	0x0008
        /*0064*/ 	.byte	0x00, 0xf5, 0x21, 0x00


	//----- nvinfo : EIATTR_KPARAM_INFO
	.align		4
.L_159:
        /*0068*/ 	.byte	0x04, 0x17
        /*006a*/ 	.short	(.L_161 - .L_160)
.L_160:
        /*006c*/ 	.word	0x00000000
        /*0070*/ 	.short	0x0000
        /*0072*/ 	.short	0x0000
        /*0074*/ 	.byte	0x00, 0xf5, 0x21, 0x00


	//----- nvinfo : EIATTR_SPARSE_MMA_MASK
	.align		4
.L_161:
        /*0078*/ 	.byte	0x03, 0x50
        /*007a*/ 	.short	0x0000


	//----- nvinfo : EIATTR_MAXREG_COUNT
	.align		4
        /*007c*/ 	.byte	0x03, 0x1b
        /*007e*/ 	.short	0x00ff


	//----- nvinfo : EIATTR_MERCURY_ISA_VERSION
	.align		4
        /*0080*/ 	.byte	0x03, 0x5f
        /*0082*/ 	.short	0x0101


	//----- nvinfo : EIATTR_VRC_CTA_INIT_COUNT
	.align		4
        /*0084*/ 	.byte	0x02, 0x4a
	.zero		1
	.zero		1


	//----- nvinfo : EIATTR_EXIT_INSTR_OFFSETS
	.align		4
        /*0088*/ 	.byte	0x04, 0x1c
        /*008a*/ 	.short	(.L_163 - .L_162)


	//   ....[0]....
.L_162:
        /*008c*/ 	.word	0x000000c0


	//   ....[1]....
        /*0090*/ 	.word	0x00000c00


	//----- nvinfo : EIATTR_CBANK_PARAM_SIZE
	.align		4
.L_163:
        /*0094*/ 	.byte	0x03, 0x19
        /*0096*/ 	.short	0x0030


	//----- nvinfo : EIATTR_PARAM_CBANK
	.align		4
        /*0098*/ 	.byte	0x04, 0x0a
        /*009a*/ 	.short	(.L_165 - .L_164)
	.align		4
.L_164:
        /*009c*/ 	.word	index@(.nv.constant0._Z28similarityMatrixAndTransposePKfS0_iiiPfS1_)
        /*00a0*/ 	.short	0x0380
        /*00a2*/ 	.short	0x0030


	//----- nvinfo : EIATTR_SW_WAR
	.align		4
.L_165:
        /*00a4*/ 	.byte	0x04, 0x36
        /*00a6*/ 	.short	(.L_167 - .L_166)
.L_166:
        /*00a8*/ 	.word	0x00000008
.L_167:


//--------------------- .nv.callgraph             --------------------------
	.section	.nv.callgraph,"",@"SHT_CUDA_CALLGRAPH"
	.align	4
	.sectionentsize	8
	.align		4
        /*0000*/ 	.word	0x00000000
	.align		4
        /*0004*/ 	.word	0xffffffff
	.align		4
        /*0008*/ 	.word	0x00000000
	.align		4
        /*000c*/ 	.word	0xfffffffe
	.align		4
        /*0010*/ 	.word	0x00000000
	.align		4
        /*0014*/ 	.word	0xfffffffd
	.align		4
        /*0018*/ 	.word	0x00000000
	.align		4
        /*001c*/ 	.word	0xfffffffc


//--------------------- .text._Z11mutualCheckPKiS0_Pii --------------------------
	.section	.text._Z11mutualCheckPKiS0_Pii,"ax",@progbits
	.align	128
        .global         _Z11mutualCheckPKiS0_Pii
        .type           _Z11mutualCheckPKiS0_Pii,@function
        .size           _Z11mutualCheckPKiS0_Pii,(.L_x_56 - _Z11mutualCheckPKiS0_Pii)
        .other          _Z11mutualCheckPKiS0_Pii,@"STO_CUDA_ENTRY STV_DEFAULT"
_Z11mutualCheckPKiS0_Pii:
.text._Z11mutualCheckPKiS0_Pii:
[----:B------:R-:W-:Y:S01]  /*0000*/  LDC R1, c[0x0][0x37c] ;  /* 0x0000df00ff017b82 */ /* 0x000fe20000000800 */
[----:B------:R-:W0:Y:S07]  /*0010*/  S2R R7, SR_TID.X ;  /* 0x0000000000077919 */ /* 0x000e2e0000002100 */
[----:B------:R-:W0:Y:S01]  /*0020*/  S2UR UR4, SR_CTAID.X ;  /* 0x00000000000479c3 */ /* 0x000e220000002500 */
[----:B------:R-:W1:Y:S07]  /*0030*/  LDCU UR5, c[0x0][0x398] ;  /* 0x00007300ff0577ac */ /* 0x000e6e0008000800 */
[----:B------:R-:W0:Y:S02]  /*0040*/  LDC R0, c[0x0][0x360] ;  /* 0x0000d800ff007b82 */ /* 0x000e240000000800 */
[----:B0-----:R-:W-:-:S05]  /*0050*/  IMAD R7, R0, UR4, R7 ;  /* 0x0000000400077c24 */ /* 0x001fca000f8e0207 */
[----:B-1----:R-:W-:-:S13]  /*0060*/  ISETP.GE.AND P0, PT, R7, UR5, PT ;  /* 0x0000000507007c0c */ /* 0x002fda000bf06270 */
[----:B------:R-:W-:Y:S05]  /*0070*/  @P0 EXIT ;  /* 0x000000000000094d */ /* 0x000fea0003800000 */
[----:B------:R-:W0:Y:S01]  /*0080*/  LDC.64 R2, c[0x0][0x380] ;  /* 0x0000e000ff027b82 */ /* 0x000e220000000a00 */
[----:B------:R-:W1:Y:S07]  /*0090*/  LDCU.64 UR4, c[0x0][0x358] ;  /* 0x00006b00ff0477ac */ /* 0x000e6e0008000a00 */
[----:B------:R-:W2:Y:S01]  /*00a0*/  LDC.64 R4, c[0x0][0x390] ;  /* 0x0000e400ff047b82 */ /* 0x000ea20000000a00 */
[----:B0-----:R-:W-:-:S05]  /*00b0*/  IMAD.WIDE R2, R7, 0x4, R2 ;  /* 0x0000000407027825 */ /* 0x001fca00078e0202 */
[----:B-1----:R-:W3:Y:S01]  /*00c0*/  LDG.E R9, desc[UR4][R2.64] ;  /* 0x0000000402097981 */ /* 0x002ee2000c1e1900 */
[----:B------:R-:W-:Y:S01]  /*00d0*/  BSSY.RECONVERGENT B0, `(.L_x_0) ;  /* 0x0000007000007945 */ /* 0x000fe20003800200 */
[----:B------:R-:W-:Y:S02]  /*00e0*/  MOV R0, 0xffffffff ;  /* 0xffffffff00007802 */ /* 0x000fe40000000f00 */
[----:B---3--:R-:W-:-:S13]  /*00f0*/  ISETP.NE.AND P0, PT, R9, -0x1, PT ;  /* 0xffffffff0900780c */ /* 0x008fda0003f05270 */
[----:B--2---:R-:W-:Y:S05]  /*0100*/  @!P0 BRA `(.L_x_1) ;  /* 0x00000000000c8947 */ /* 0x004fea0003800000 */
[----:B------:R-:W0:Y:S02]  /*0110*/  LDC.64 R2, c[0x0][0x388] ;  /* 0x0000e200ff027b82 */ /* 0x000e240000000a00 */
[----:B0-----:R-:W-:-:S05]  /*0120*/  IMAD.WIDE R2, R9, 0x4, R2 ;  /* 0x0000000409027825 */ /* 0x001fca00078e0202 */
[----:B------:R0:W5:Y:S02]  /*0130*/  LDG.E R0, desc[UR4][R2.64] ;  /* 0x0000000402007981 */ /* 0x000164000c1e1900 */
.L_x_1:
[----:B------:R-:W-:Y:S05]  /*0140*/  BSYNC.RECONVERGENT B0 ;  /* 0x0000000000007941 */ /* 0x000fea0003800200 */
.L_x_0:
[----:B-----5:R-:W-:Y:S01]  /*0150*/  ISETP.NE.AND P0, PT, R0, R7, PT ;  /* 0x000000070000720c */ /* 0x020fe20003f05270 */
[----:B0-----:R-:W-:-:S03]  /*0160*/  IMAD.WIDE R2, R7, 0x4, R4 ;  /* 0x0000000407027825 */ /* 0x001fc600078e0204 */
[----:B------:R-:W-:-:S05]  /*0170*/  SEL R9, R9, 0xffffffff, !P0 ;  /* 0xffffffff09097807 */ /* 0x000fca0004000000 */
[----:B------:R-:W-:Y:S01]  /*0180*/  STG.E desc[UR4][R2.64], R9 ;  /* 0x0000000902007986 */ /* 0x000fe2000c101904 */
[----:B------:R-:W-:Y:S05]  /*0190*/  EXIT ;  /* 0x000000000000794d */ /* 0x000fea0003800000 */
.L_x_2:
[----:B------:R-:W-:-:S00]  /*01a0*/  BRA `(.L_x_2) ;  /* 0xfffffffc00fc7947 */ /* 0x000fc0000383ffff */
[----:B------:R-:W-:-:S00]  /*01b0*/  NOP ;  /* 0x0000000000007918 */ /* 0x000fc00000000000 */
        /* <DEDUP_REMOVED lines=12> */
.L_x_56:


//--------------------- .text._Z20findNearestNeighborsPKfS0_PiPfiiff --------------------------
	.section	.text._Z20findNearestNeighborsPKfS0_PiPfiiff,"ax",@progbits
	.align	128
        .global         _Z20findNearestNeighborsPKfS0_PiPfiiff
        .type           _Z20findNearestNeighborsPKfS0_PiPfiiff,@function
        .size           _Z20findNearestNeighborsPKfS0_PiPfiiff,(.L_x_57 - _Z20findNearestNeighborsPKfS0_PiPfiiff)
        .other          _Z20findNearestNeighborsPKfS0_PiPfiiff,@"STO_CUDA_ENTRY STV_DEFAULT"
_Z20findNearestNeighborsPKfS0_PiPfiiff:
.text._Z20findNearestNeighborsPKfS0_PiPfiiff:
        /* <DEDUP_REMOVED lines=8> */
[----:B------:R-:W0:Y:S01]  /*0080*/  LDCU UR4, c[0x0][0x3a4] ;  /* 0x00007480ff0477ac */ /* 0x000e220008000800 */
[----:B------:R-:W-:Y:S01]  /*0090*/  HFMA2 R7, -RZ, RZ, -7.76171875, 32 ;  /* 0xc7c35000ff077431 */ /* 0x000fe200000001ff */
[----:B------:R-:W-:Y:S01]  /*00a0*/  MOV R6, 0xffffffff ;  /* 0xffffffff00067802 */ /* 0x000fe20000000f00 */
[----:B------:R-:W1:Y:S01]  /*00b0*/  LDCU.64 UR10, c[0x0][0x358] ;  /* 0x00006b00ff0a77ac */ /* 0x000e620008000a00 */
[----:B0-----:R-:W-:-:S09]  /*00c0*/  UISETP.GE.AND UP0, UPT, UR4, 0x1, UPT ;  /* 0x000000010400788c */ /* 0x001fd2000bf06270 */
[----:B-1----:R-:W-:Y:S05]  /*00d0*/  BRA.U !UP0, `(.L_x_3) ;  /* 0x0000000508547547 */ /* 0x002fea000b800000 */
[----:B------:R-:W-:Y:S02]  /*00e0*/  MOV R7, 0xc7c35000 ;  /* 0xc7c3500000077802 */ /* 0x000fe40000000f00 */
[----:B------:R-:W-:Y:S02]  /*00f0*/  MOV R6, 0xffffffff ;  /* 0xffffffff00067802 */ /* 0x000fe40000000f00 */
[----:B------:R-:W-:-:S07]  /*0100*/  MOV R9, RZ ;  /* 0x000000ff00097202 */ /* 0x000fce0000000f00 */
.L_x_5:
[----:B------:R-:W-:Y:S01]  /*0110*/  HFMA2 R8, -RZ, RZ, 0, 0 ;  /* 0x00000000ff087431 */ /* 0x000fe200000001ff */
[----:B------:R-:W-:-:S07]  /*0120*/  MOV R16, RZ ;  /* 0x000000ff00107202 */ /* 0x000fce0000000f00 */
.L_x_4:
[----:B------:R-:W0:Y:S01]  /*0130*/  LDC.64 R4, c[0x0][0x380] ;  /* 0x0000e000ff047b82 */ /* 0x000e220000000a00 */
[-C--:B------:R-:W-:Y:S02]  /*0140*/  LEA R11, R0, R8.reuse, 0x7 ;  /* 0x00000008000b7211 */ /* 0x080fe400078e38ff */
[----:B------:R-:W-:-:S05]  /*0150*/  LEA R13, R9, R8, 0x7 ;  /* 0x00000008090d7211 */ /* 0x000fca00078e38ff */
[----:B------:R-:W1:Y:S01]  /*0160*/  LDC.64 R2, c[0x0][0x388] ;  /* 0x0000e200ff027b82 */ /* 0x000e620000000a00 */
[----:B0-----:R-:W-:-:S05]  /*0170*/  IMAD.WIDE R4, R11, 0x4, R4 ;  /* 0x000000040b047825 */ /* 0x001fca00078e0204 */
[----:B------:R-:W2:Y:S01]  /*0180*/  LDG.E R14, desc[UR10][R4.64] ;  /* 0x0000000a040e7981 */ /* 0x000ea2000c1e1900 */
[----:B-1----:R-:W-:-:S03]  /*0190*/  IMAD.WIDE.U32 R2, R13, 0x4, R2 ;  /* 0x000000040d027825 */ /* 0x002fc600078e0002 */
[----:B------:R-:W3:Y:S04]  /*01a0*/  LDG.E R25, desc[UR10][R4.64+0x4] ;  /* 0x0000040a04197981 */ /* 0x000ee8000c1e1900 */
[----:B------:R-:W2:Y:S04]  /*01b0*/  LDG.E R15, desc[UR10][R2.64] ;  /* 0x0000000a020f7981 */ /* 0x000ea8000c1e1900 */
[----:B------:R-:W3:Y:S04]  /*01c0*/  LDG.E R26, desc[UR10][R2.64+0x4] ;  /* 0x0000040a021a7981 */ /* 0x000ee8000c1e1900 */
[----:B------:R-:W4:Y:S04]  /*01d0*/  LDG.E R18, desc[UR10][R4.64+0x8] ;  /* 0x0000080a04127981 */ /* 0x000f28000c1e1900 */
[----:B------:R-:W4:Y:S04]  /*01e0*/  LDG.E R19, desc[UR10][R2.64+0x8] ;  /* 0x0000080a02137981 */ /* 0x000f28000c1e1900 */
[----:B------:R-:W5:Y:S04]  /*01f0*/  LDG.E R21, desc[UR10][R4.64+0xc] ;  /* 0x00000c0a04157981 */ /* 0x000f68000c1e1900 */
[----:B------:R-:W5:Y:S04]  /*0200*/  LDG.E R20, desc[UR10][R2.64+0xc] ;  /* 0x00000c0a02147981 */ /* 0x000f68000c1e1900 */
[----:B------:R-:W5:Y:S04]  /*0210*/  LDG.E R22, desc[UR10][R4.64+0x10] ;  /* 0x0000100a04167981 */ /* 0x000f68000c1e1900 */
[----:B------:R-:W5:Y:S04]  /*0220*/  LDG.E R23, desc[UR10][R2.64+0x10] ;  /* 0x0000100a02177981 */ /* 0x000f68000c1e1900 */
[----:B------:R-:W5:Y:S04]  /*0230*/  LDG.E R10, desc[UR10][R4.64+0x14] ;  /* 0x0000140a040a7981 */ /* 0x000f68000c1e1900 */
[----:B------:R-:W5:Y:S04]  /*0240*/  LDG.E R11, desc[UR10][R2.64+0x14] ;  /* 0x0000140a020b7981 */ /* 0x000f68000c1e1900 */
[----:B------:R-:W5:Y:S04]  /*0250*/  LDG.E R12, desc[UR10][R4.64+0x18] ;  /* 0x0000180a040c7981 */ /* 0x000f68000c1e1900 */
[----:B------:R-:W5:Y:S04]  /*0260*/  LDG.E R13, desc[UR10][R2.64+0x18] ;  /* 0x0000180a020d7981 */ /* 0x000f68000c1e1900 */
[----:B------:R-:W5:Y:S01]  /*0270*/  LDG.E R27, desc[UR10][R2.64+0x3c] ;  /* 0x00003c0a021b7981 */ /* 0x000f62000c1e1900 */
[----:B--2---:R-:W-:-:S03]  /*0280*/  FMUL R17, R14, R15 ;  /* 0x0000000f0e117220 */ /* 0x004fc60000400000 */
[----:B------:R-:W2:Y:S01]  /*0290*/  LDG.E R14, desc[UR10][R4.64+0x1c] ;  /* 0x00001c0a040e7981 */ /* 0x000ea2000c1e1900 */
[----:B------:R-:W-:Y:S01]  /*02a0*/  FFMA R24, R17, R17, R16 ;  /* 0x0000001111187223 */ /* 0x000fe20000000010 */
[----:B---3--:R-:W-:Y:S02]  /*02b0*/  FMUL R25, R25, R26 ;  /* 0x0000001a19197220 */ /* 0x008fe40000400000 */
[----:B------:R-:W2:Y:S02]  /*02c0*/  LDG.E R15, desc[UR10][R2.64+0x1c] ;  /* 0x00001c0a020f7981 */ /* 0x000ea4000c1e1900 */
[----:B------:R-:W-:Y:S02]  /*02d0*/  FFMA R24, R25, R25, R24 ;  /* 0x0000001919187223 */ /* 0x000fe40000000018 */
[----:B------:R-:W3:Y:S01]  /*02e0*/  LDG.E R16, desc[UR10][R4.64+0x20] ;  /* 0x0000200a04107981 */ /* 0x000ee2000c1e1900 */
[----:B----4-:R-:W-:-:S03]  /*02f0*/  FMUL R25, R18, R19 ;  /* 0x0000001312197220 */ /* 0x010fc60000400000 */
[----:B------:R-:W3:Y:S01]  /*0300*/  LDG.E R17, desc[UR10][R2.64+0x20] ;  /* 0x0000200a02117981 */ /* 0x000ee2000c1e1900 */
[----:B------:R-:W-:-:S03]  /*0310*/  FFMA R24, R25, R25, R24 ;  /* 0x0000001919187223 */ /* 0x000fc60000000018 */
[----:B------:R-:W4:Y:S01]  /*0320*/  LDG.E R19, desc[UR10][R4.64+0x24] ;  /* 0x0000240a04137981 */ /* 0x000f22000c1e1900 */
[----:B-----5:R-:W-:-:S03]  /*0330*/  FMUL R25, R21, R20 ;  /* 0x0000001415197220 */ /* 0x020fc60000400000 */
[----:B------:R-:W4:Y:S01]  /*0340*/  LDG.E R18, desc[UR10][R2.64+0x24] ;  /* 0x0000240a02127981 */ /* 0x000f22000c1e1900 */
[----:B------:R-:W-:-:S03]  /*0350*/  FFMA R24, R25, R25, R24 ;  /* 0x0000001919187223 */ /* 0x000fc60000000018 */
[----:B------:R-:W5:Y:S01]  /*0360*/  LDG.E R21, desc[UR10][R4.64+0x28] ;  /* 0x0000280a04157981 */ /* 0x000f62000c1e1900 */
[----:B------:R-:W-:-:S03]  /*0370*/  FMUL R25, R22, R23 ;  /* 0x0000001716197220 */ /* 0x000fc60000400000 */
[----:B------:R-:W5:Y:S01]  /*0380*/  LDG.E R20, desc[UR10][R2.64+0x28] ;  /* 0x0000280a02147981 */ /* 0x000f62000c1e1900 */
[----:B------:R-:W-:-:S03]  /*0390*/  FFMA R24, R25, R25, R24 ;  /* 0x0000001919187223 */ /* 0x000fc60000000018 */
[----:B------:R-:W5:Y:S01]  /*03a0*/  LDG.E R23, desc[UR10][R4.64+0x2c] ;  /* 0x00002c0a04177981 */ /* 0x000f62000c1e1900 */
[----:B------:R-:W-:-:S03]  /*03b0*/  FMUL R25, R10, R11 ;  /* 0x0000000b0a197220 */ /* 0x000fc60000400000 */
[----:B------:R-:W5:Y:S01]  /*03c0*/  LDG.E R22, desc[UR10][R2.64+0x2c] ;  /* 0x00002c0a02167981 */ /* 0x000f62000c1e1900 */
[----:B------:R-:W-:-:S03]  /*03d0*/  FFMA R24, R25, R25, R24 ;  /* 0x0000001919187223 */ /* 0x000fc60000000018 */
[----:B------:R-:W5:Y:S01]  /*03e0*/  LDG.E R10, desc[UR10][R4.64+0x30] ;  /* 0x0000300a040a7981 */ /* 0x000f62000c1e1900 */
[----:B------:R-:W-:-:S03]  /*03f0*/  FMUL R25, R12, R13 ;  /* 0x0000000d0c197220 */ /* 0x000fc60000400000 */
[----:B------:R-:W5:Y:S04]  /*0400*/  LDG.E R11, desc[UR10][R2.64+0x30] ;  /* 0x0000300a020b7981 */ /* 0x000f68000c1e1900 */
[----:B------:R-:W5:Y:S01]  /*0410*/  LDG.E R13, desc[UR10][R4.64+0x34] ;  /* 0x0000340a040d7981 */ /* 0x000f62000c1e1900 */
[----:B------:R-:W-:-:S03]  /*0420*/  FFMA R28, R25, R25, R24 ;  /* 0x00000019191c7223 */ /* 0x000fc60000000018 */
[----:B------:R-:W5:Y:S04]  /*0430*/  LDG.E R12, desc[UR10][R2.64+0x34] ;  /* 0x0000340a020c7981 */ /* 0x000f68000c1e1900 */
[----:B------:R-:W5:Y:S04]  /*0440*/  LDG.E R24, desc[UR10][R4.64+0x38] ;  /* 0x0000380a04187981 */ /* 0x000f68000c1e1900 */
[----:B------:R-:W5:Y:S04]  /*0450*/  LDG.E R25, desc[UR10][R2.64+0x38] ;  /* 0x0000380a02197981 */ /* 0x000f68000c1e1900 */
[----:B------:R-:W5:Y:S01]  /*0460*/  LDG.E R26, desc[UR10][R4.64+0x3c] ;  /* 0x00003c0a041a7981 */ /* 0x000f62000c1e1900 */
[----:B------:R-:W-:-:S04]  /*0470*/  IADD3 R8, PT, PT, R8, 0x10, RZ ;  /* 0x0000001008087810 */ /* 0x000fc80007ffe0ff */
[----:B------:R-:W-:Y:S01]  /*0480*/  ISETP.NE.AND P0, PT, R8, 0x80, PT ;  /* 0x000000800800780c */ /* 0x000fe20003f05270 */
[----:B--2---:R-:W-:-:S04]  /*0490*/  FMUL R15, R14, R15 ;  /* 0x0000000f0e0f7220 */ /* 0x004fc80000400000 */
[----:B------:R-:W-:Y:S01]  /*04a0*/  FFMA R28, R15, R15, R28 ;  /* 0x0000000f0f1c7223 */ /* 0x000fe2000000001c */
[----:B---3--:R-:W-:-:S04]  /*04b0*/  FMUL R17, R16, R17 ;  /* 0x0000001110117220 */ /* 0x008fc80000400000 */
[----:B------:R-:W-:Y:S01]  /*04c0*/  FFMA R28, R17, R17, R28 ;  /* 0x00000011111c7223 */ /* 0x000fe2000000001c */
[----:B----4-:R-:W-:-:S04]  /*04d0*/  FMUL R19, R19, R18 ;  /* 0x0000001213137220 */ /* 0x010fc80000400000 */
[----:B------:R-:W-:Y:S01]  /*04e0*/  FFMA R28, R19, R19, R28 ;  /* 0x00000013131c7223 */ /* 0x000fe2000000001c */
[----:B-----5:R-:W-:-:S04]  /*04f0*/  FMUL R21, R21, R20 ;  /* 0x0000001415157220 */ /* 0x020fc80000400000 */
[----:B------:R-:W-:Y:S01]  /*0500*/  FFMA R28, R21, R21, R28 ;  /* 0x00000015151c7223 */ /* 0x000fe2000000001c */
[----:B------:R-:W-:-:S04]  /*0510*/  FMUL R23, R23, R22 ;  /* 0x0000001617177220 */ /* 0x000fc80000400000 */
[----:B------:R-:W-:Y:S01]  /*0520*/  FFMA R28, R23, R23, R28 ;  /* 0x00000017171c7223 */ /* 0x000fe2000000001c */
[----:B------:R-:W-:-:S04]  /*0530*/  FMUL R11, R10, R11 ;  /* 0x0000000b0a0b7220 */ /* 0x000fc80000400000 */
[----:B------:R-:W-:Y:S01]  /*0540*/  FFMA R28, R11, R11, R28 ;  /* 0x0000000b0b1c7223 */ /* 0x000fe2000000001c */
[----:B------:R-:W-:-:S04]  /*0550*/  FMUL R13, R13, R12 ;  /* 0x0000000c0d0d7220 */ /* 0x000fc80000400000 */
[----:B------:R-:W-:Y:S01]  /*0560*/  FFMA R28, R13, R13, R28 ;  /* 0x0000000d0d1c7223 */ /* 0x000fe2000000001c */
[----:B------:R-:W-:Y:S01]  /*0570*/  FMUL R25, R24, R25 ;  /* 0x0000001918197220 */ /* 0x000fe20000400000 */
[----:B------:R-:W-:-:S03]  /*0580*/  FMUL R27, R26, R27 ;  /* 0x0000001b1a1b7220 */ /* 0x000fc60000400000 */
[----:B------:R-:W-:-:S04]  /*0590*/  FFMA R28, R25, R25, R28 ;  /* 0x00000019191c7223 */ /* 0x000fc8000000001c */
[----:B------:R-:W-:Y:S01]  /*05a0*/  FFMA R16, R27, R27, R28 ;  /* 0x0000001b1b107223 */ /* 0x000fe2000000001c */
[----:B------:R-:W-:Y:S06]  /*05b0*/  @P0 BRA `(.L_x_4) ;  /* 0xfffffff800dc0947 */ /* 0x000fec000383ffff */
[----:B------:R-:W0:Y:S01]  /*05c0*/  LDCU UR4, c[0x0][0x3a4] ;  /* 0x00007480ff0477ac */ /* 0x000e220008000800 */
[----:B------:R-:W-:-:S04]  /*05d0*/  FSETP.GT.AND P0, PT, R16, R7, PT ;  /* 0x000000071000720b */ /* 0x000fc80003f04000 */
[C---:B------:R-:W-:Y:S02]  /*05e0*/  SEL R6, R9.reuse, R6, P0 ;  /* 0x0000000609067207 */ /* 0x040fe40000000000 */
[----:B------:R-:W-:Y:S02]  /*05f0*/  IADD3 R9, PT, PT, R9, 0x1, RZ ;  /* 0x0000000109097810 */ /* 0x000fe40007ffe0ff */
[----:B------:R-:W-:Y:S02]  /*0600*/  FSEL R7, R16, R7, P0 ;  /* 0x0000000710077208 */ /* 0x000fe40000000000 */
[----:B0-----:R-:W-:-:S13]  /*0610*/  ISETP.NE.AND P1, PT, R9, UR4, PT ;  /* 0x0000000409007c0c */ /* 0x001fda000bf25270 */
[----:B------:R-:W-:Y:S05]  /*0620*/  @P1 BRA `(.L_x_5) ;  /* 0xfffffff800b81947 */ /* 0x000fea000383ffff */
.L_x_3:
[----:B------:R-:W-:Y:S01]  /*0630*/  UISETP.GE.AND UP0, UPT, UR4, 0x1, UPT ;  /* 0x000000010400788c */ /* 0x000fe2000bf06270 */
[----:B------:R-:W-:-:S08]  /*0640*/  MOV R2, 0xc7c35000 ;  /* 0xc7c3500000027802 */ /* 0x000fd00000000f00 */
[----:B------:R-:W-:Y:S05]  /*0650*/  BRA.U !UP0, `(.L_x_6) ;  /* 0x00000005084c7547 */ /* 0x000fea000b800000 */
[----:B------:R-:W0:Y:S01]  /*0660*/  LDC.64 R4, c[0x0][0x380] ;  /* 0x0000e000ff047b82 */ /* 0x000e220000000a00 */
[----:B------:R-:W1:Y:S01]  /*0670*/  LDCU.64 UR8, c[0x0][0x388] ;  /* 0x00007100ff0877ac */ /* 0x000e620008000a00 */
[----:B------:R-:W-:Y:S02]  /*0680*/  SHF.L.U32 R3, R0, 0x7, RZ ;  /* 0x0000000700037819 */ /* 0x000fe400000006ff */
[----:B------:R-:W-:Y:S01]  /*0690*/  MOV R2, 0xc7c35000 ;  /* 0xc7c3500000027802 */ /* 0x000fe20000000f00 */
[----:B------:R-:W-:Y:S01]  /*06a0*/  UMOV UR4, URZ ;  /* 0x000000ff00047c82 */ /* 0x000fe20008000000 */
[----:B-1----:R-:W-:-:S04]  /*06b0*/  UIADD3 UR8, UP0, UPT, UR8, 0x10, URZ ;  /* 0x0000001008087890 */ /* 0x002fc8000ff1e0ff */
[----:B------:R-:W-:Y:S01]  /*06c0*/  UIADD3.X UR9, UPT, UPT, URZ, UR9, URZ, UP0, !UPT ;  /* 0x00000009ff097290 */ /* 0x000fe200087fe4ff */
[----:B0-----:R-:W-:-:S03]  /*06d0*/  IMAD.WIDE R4, R3, 0x4, R4 ;  /* 0x0000000403047825 */ /* 0x001fc600078e0204 */
[----:B------:R-:W-:-:S04]  /*06e0*/  IADD3 R10, P0, PT, R4, 0x10, RZ ;  /* 0x00000010040a7810 */ /* 0x000fc80007f1e0ff */
[----:B------:R-:W-:-:S09]  /*06f0*/  IADD3.X R11, PT, PT, RZ, R5, RZ, P0, !PT ;  /* 0x00000005ff0b7210 */ /* 0x000fd200007fe4ff */
.L_x_16:
[----:B------:R-:W-:Y:S01]  /*0700*/  USHF.L.U32 UR5, UR4, 0x7, URZ ;  /* 0x0000000704057899 */ /* 0x000fe200080006ff */
[----:B------:R-:W-:Y:S01]  /*0710*/  HFMA2 R13, -RZ, RZ, 0, 0 ;  /* 0x00000000ff0d7431 */ /* 0x000fe200000001ff */
[----:B------:R-:W-:Y:S01]  /*0720*/  UMOV UR6, UR8 ;  /* 0x0000000800067c82 */ /* 0x000fe20008000000 */
[----:B------:R-:W-:Y:S01]  /*0730*/  UMOV UR7, UR9 ;  /* 0x0000000900077c82 */ /* 0x000fe20008000000 */
[----:B------:R-:W-:Y:S01]  /*0740*/  ISETP.NE.AND P0, PT, R6, UR4, PT ;  /* 0x0000000406007c0c */ /* 0x000fe2000bf05270 */
[----:B------:R-:W-:Y:S01]  /*0750*/  UIMAD.WIDE.U32 UR6, UR5, 0x4, UR6 ;  /* 0x00000004050678a5 */ /* 0x000fe2000f8e0006 */
[----:B------:R-:W-:Y:S02]  /*0760*/  MOV R15, R10 ;  /* 0x0000000a000f7202 */ /* 0x000fe40000000f00 */
[----:B------:R-:W-:Y:S01]  /*0770*/  MOV R16, R11 ;  /* 0x0000000b00107202 */ /* 0x000fe20000000f00 */
[----:B------:R-:W-:Y:S01]  /*0780*/  UMOV UR5, URZ ;  /* 0x000000ff00057c82 */ /* 0x000fe20008000000 */
[----:B------:R-:W-:-:S02]  /*0790*/  MOV R12, R3 ;  /* 0x00000003000c7202 */ /* 0x000fc40000000f00 */
[----:B------:R-:W-:Y:S02]  /*07a0*/  MOV R9, UR7 ;  /* 0x0000000700097c02 */ /* 0x000fe40008000f00 */
[----:B------:R-:W-:Y:S02]  /*07b0*/  MOV R5, UR7 ;  /* 0x0000000700057c02 */ /* 0x000fe40008000f00 */
[----:B------:R-:W-:Y:S02]  /*07c0*/  MOV R4, UR6 ;  /* 0x0000000600047c02 */ /* 0x000fe40008000f00 */
[----:B------:R-:W-:Y:S02]  /*07d0*/  MOV R8, UR6 ;  /* 0x0000000600087c02 */ /* 0x000fe40008000f00 */
[----:B------:R-:W-:-:S07]  /*07e0*/  MOV R5, R9 ;  /* 0x0000000900057202 */ /* 0x000fce0000000f00 */
.L_x_15:
[----:B------:R-:W0:Y:S01]  /*07f0*/  @P0 LDC.64 R8, c[0x0][0x380] ;  /* 0x0000e000ff080b82 */ /* 0x000e220000000a00 */
[----:B------:R-:W2:Y:S01]  /*0800*/  @P0 LDG.E R14, desc[UR10][R4.64+-0x10] ;  /* 0xfffff00a040e0981 */ /* 0x000ea2000c1e1900 */
[----:B0-----:R-:W-:-:S06]  /*0810*/  @P0 IMAD.WIDE R8, R12, 0x4, R8 ;  /* 0x000000040c080825 */ /* 0x001fcc00078e0208 */
[----:B------:R0:W2:Y:S01]  /*0820*/  @P0 LDG.E R8, desc[UR10][R8.64] ;  /* 0x0000000a08080981 */ /* 0x0000a2000c1e1900 */
[----:B------:R-:W-:Y:S01]  /*0830*/  ISETP.NE.AND P1, PT, R6, UR4, PT ;  /* 0x0000000406007c0c */ /* 0x000fe2000bf25270 */
[----:B------:R-:W-:Y:S01]  /*0840*/  UIADD3 UR5, UPT, UPT, UR5, 0x8, URZ ;  /* 0x0000000805057890 */ /* 0x000fe2000fffe0ff */
[----:B------:R-:W-:Y:S03]  /*0850*/  BSSY.RECONVERGENT B0, `(.L_x_7) ;  /* 0x000000c000007945 */ /* 0x000fe60003800200 */
[----:B------:R-:W-:Y:S01]  /*0860*/  UISETP.NE.AND UP0, UPT, UR5, 0x80, UPT ;  /* 0x000000800500788c */ /* 0x000fe2000bf05270 */
[----:B0-----:R-:W-:Y:S01]  /*0870*/  MOV R9, R16 ;  /* 0x0000001000097202 */ /* 0x001fe20000000f00 */
[----:B--2---:R-:W-:Y:S01]  /*0880*/  @P0 FFMA R13, R8, R14, R13 ;  /* 0x0000000e080d0223 */ /* 0x004fe2000000000d */
[----:B------:R-:W-:-:S05]  /*0890*/  MOV R8, R15 ;  /* 0x0000000f00087202 */ /* 0x000fca0000000f00 */
[----:B------:R-:W-:Y:S05]  /*08a0*/  @!P1 BRA `(.L_x_8) ;  /* 0x0000000000189947 */ /* 0x000fea0003800000 */
[----:B------:R-:W2:Y:S04]  /*08b0*/  LDG.E R14, desc[UR10][R8.64+-0xc] ;  /* 0xfffff40a080e7981 */ /* 0x000ea8000c1e1900 */
[----:B------:R-:W2:Y:S04]  /*08c0*/  LDG.E R15, desc[UR10][R4.64+-0xc] ;  /* 0xfffff40a040f7981 */ /* 0x000ea8000c1e1900 */
[----:B------:R-:W3:Y:S04]  /*08d0*/  LDG.E R16, desc[UR10][R8.64+-0x8] ;  /* 0xfffff80a08107981 */ /* 0x000ee8000c1e1900 */
[----:B------:R-:W3:Y:S01]  /*08e0*/  LDG.E R17, desc[UR10][R4.64+-0x8] ;  /* 0xfffff80a04117981 */ /* 0x000ee2000c1e1900 */
[----:B--2---:R-:W-:-:S04]  /*08f0*/  FFMA R13, R14, R15, R13 ;  /* 0x0000000f0e0d7223 */ /* 0x004fc8000000000d */
[----:B---3--:R-:W-:-:S07]  /*0900*/  FFMA R13, R16, R17, R13 ;  /* 0x00000011100d7223 */ /* 0x008fce000000000d */
.L_x_8:
[----:B------:R-:W-:Y:S05]  /*0910*/  BSYNC.RECONVERGENT B0 ;  /* 0x0000000000007941 */ /* 0x000fea0003800200 */
.L_x_7:
[----:B------:R-:W-:Y:S04]  /*0920*/  BSSY.RECONVERGENT B0, `(.L_x_9) ;  /* 0x0000019000007945 */ /* 0x000fe80003800200 */
[----:B------:R-:W-:Y:S04]  /*0930*/  BSSY.RELIABLE B1, `(.L_x_10) ;  /* 0x0000014000017945 */ /* 0x000fe80003800100 */
[----:B------:R-:W-:Y:S05]  /*0940*/  @!P1 BRA `(.L_x_11) ;  /* 0x00000000001c9947 */ /* 0x000fea0003800000 */
[----:B------:R-:W2:Y:S04]  /*0950*/  LDG.E R14, desc[UR10][R8.64+-0x4] ;  /* 0xfffffc0a080e7981 */ /* 0x000ea8000c1e1900 */
[----:B------:R-:W2:Y:S02]  /*0960*/  LDG.E R15, desc[UR10][R4.64+-0x4] ;  /* 0xfffffc0a040f7981 */ /* 0x000ea4000c1e1900 */
[----:B--2---:R-:W-:Y:S01]  /*0970*/  FFMA R13, R14, R15, R13 ;  /* 0x0000000f0e0d7223 */ /* 0x004fe2000000000d */
[----:B------:R-:W-:Y:S06]  /*0980*/  @!P1 BRA `(.L_x_12) ;  /* 0x00000000001c9947 */ /* 0x000fec0003800000 */
[----:B------:R-:W2:Y:S04]  /*0990*/  LDG.E R14, desc[UR10][R8.64] ;  /* 0x0000000a080e7981 */ /* 0x000ea8000c1e1900 */
[----:B------:R-:W2:Y:S02]  /*09a0*/  LDG.E R15, desc[UR10][R4.64] ;  /* 0x0000000a040f7981 */ /* 0x000ea4000c1e1900 */
[----:B--2---:R-:W-:-:S07]  /*09b0*/  FFMA R13, R14, R15, R13 ;  /* 0x0000000f0e0d7223 */ /* 0x004fce000000000d */
.L_x_11:
[----:B------:R-:W-:Y:S05]  /*09c0*/  @!P1 BRA `(.L_x_13) ;  /* 0x0000000000209947 */ /* 0x000fea0003800000 */
[----:B------:R-:W2:Y:S04]  /*09d0*/  LDG.E R14, desc[UR10][R8.64+0x4] ;  /* 0x0000040a080e7981 */ /* 0x000ea8000c1e1900 */
[----:B------:R-:W2:Y:S02]  /*09e0*/  LDG.E R15, desc[UR10][R4.64+0x4] ;  /* 0x0000040a040f7981 */ /* 0x000ea4000c1e1900 */
[----:B--2---:R-:W-:-:S07]  /*09f0*/  FFMA R13, R14, R15, R13 ;  /* 0x0000000f0e0d7223 */ /* 0x004fce000000000d */
.L_x_12:
[----:B------:R-:W-:Y:S05]  /*0a00*/  @!P1 BREAK.RELIABLE B1 ;  /* 0x0000000000019942 */ /* 0x000fea0003800100 */
[----:B------:R-:W-:Y:S05]  /*0a10*/  @!P1 BRA `(.L_x_14) ;  /* 0x0000000000249947 */ /* 0x000fea0003800000 */
[----:B------:R-:W2:Y:S04]  /*0a20*/  LDG.E R14, desc[UR10][R8.64+0x8] ;  /* 0x0000080a080e7981 */ /* 0x000ea8000c1e1900 */
[----:B------:R-:W2:Y:S02]  /*0a30*/  LDG.E R15, desc[UR10][R4.64+0x8] ;  /* 0x0000080a040f7981 */ /* 0x000ea4000c1e1900 */
[----:B--2---:R-:W-:-:S07]  /*0a40*/  FFMA R13, R14, R15, R13 ;  /* 0x0000000f0e0d7223 */ /* 0x004fce000000000d */
.L_x_13:
[----:B------:R-:W-:Y:S05]  /*0a50*/  @!P1 BREAK.RELIABLE B1 ;  /* 0x0000000000019942 */ /* 0x000fea0003800100 */
[----:B------:R-:W-:Y:S05]  /*0a60*/  @!P1 BRA `(.L_x_14) ;  /* 0x0000000000109947 */ /* 0x000fea0003800000 */
[----:B------:R-:W-:Y:S05]  /*0a70*/  BSYNC.RELIABLE B1 ;  /* 0x0000000000017941 */ /* 0x000fea0003800100 */
.L_x_10:
[----:B------:R-:W2:Y:S04]  /*0a80*/  LDG.E R14, desc[UR10][R8.64+0xc] ;  /* 0x00000c0a080e7981 */ /* 0x000ea8000c1e1900 */
[----:B------:R-:W2:Y:S02]  /*0a90*/  LDG.E R15, desc[UR10][R4.64+0xc] ;  /* 0x00000c0a040f7981 */ /* 0x000ea4000c1e1900 */
[----:B--2---:R-:W-:-:S07]  /*0aa0*/  FFMA R13, R14, R15, R13 ;  /* 0x0000000f0e0d7223 */ /* 0x004fce000000000d */
.L_x_14:
[----:B------:R-:W-:Y:S05]  /*0ab0*/  BSYNC.RECONVERGENT B0 ;  /* 0x0000000000007941 */ /* 0x000fea0003800200 */
.L_x_9:
[----:B------:R-:W-:Y:S05]  /*0ac0*/  WARPSYNC.ALL ;  /* 0x0000000000007948 */ /* 0x000fea0003800000 */
[----:B------:R-:W-:Y:S02]  /*0ad0*/  IADD3 R4, P1, PT, R4, 0x20, RZ ;  /* 0x0000002004047810 */ /* 0x000fe40007f3e0ff */
[----:B------:R-:W-:Y:S02]  /*0ae0*/  IADD3 R15, P2, PT, R8, 0x20, RZ ;  /* 0x00000020080f7810 */ /* 0x000fe40007f5e0ff */
[----:B------:R-:W-:Y:S02]  /*0af0*/  IADD3 R12, PT, PT, R12, 0x8, RZ ;  /* 0x000000080c0c7810 */ /* 0x000fe40007ffe0ff */
[----:B------:R-:W-:-:S02]  /*0b00*/  IADD3.X R5, PT, PT, RZ, R5, RZ, P1, !PT ;  /* 0x00000005ff057210 */ /* 0x000fc40000ffe4ff */
[----:B------:R-:W-:Y:S01]  /*0b10*/  IADD3.X R16, PT, PT, RZ, R9, RZ, P2, !PT ;  /* 0x00000009ff107210 */ /* 0x000fe200017fe4ff */
[----:B------:R-:W-:Y:S06]  /*0b20*/  BRA.U UP0, `(.L_x_15) ;  /* 0xfffffffd00307547 */ /* 0x000fec000b83ffff */
[----:B------:R-:W0:Y:S01]  /*0b30*/  LDCU UR5, c[0x0][0x3a4] ;  /* 0x00007480ff0577ac */ /* 0x000e220008000800 */
[----:B------:R-:W-:Y:S01]  /*0b40*/  FSETP.GT.AND P0, PT, R13, R2, PT ;  /* 0x000000020d00720b */ /* 0x000fe20003f04000 */
[----:B------:R-:W-:-:S03]  /*0b50*/  UIADD3 UR4, UPT, UPT, UR4, 0x1, URZ ;  /* 0x0000000104047890 */ /* 0x000fc6000fffe0ff */
[----:B------:R-:W-:Y:S01]  /*0b60*/  FSEL R2, R13, R2, P0 ;  /* 0x000000020d027208 */ /* 0x000fe20000000000 */
[----:B0-----:R-:W-:-:S09]  /*0b70*/  UISETP.NE.AND UP0, UPT, UR4, UR5, UPT ;  /* 0x000000050400728c */ /* 0x001fd2000bf05270 */
[----:B------:R-:W-:Y:S05]  /*0b80*/  BRA.U UP0, `(.L_x_16) ;  /* 0xfffffff900dc7547 */ /* 0x000fea000b83ffff */
.L_x_6:
[----:B------:R-:W0:Y:S01]  /*0b90*/  LDCU UR5, c[0x0][0x3a8] ;  /* 0x00007500ff0577ac */ /* 0x000e220008000800 */
[----:B------:R-:W1:Y:S01]  /*0ba0*/  LDC.64 R4, c[0x0][0x390] ;  /* 0x0000e400ff047b82 */ /* 0x000e620000000a00 */
[----:B------:R-:W-:Y:S01]  /*0bb0*/  FADD R3, -R2, 1 ;  /* 0x3f80000002037421 */ /* 0x000fe20000000100 */
[C---:B------:R-:W-:Y:S01]  /*0bc0*/  FADD R2, -R7.reuse, 1 ;  /* 0x3f80000007027421 */ /* 0x040fe20000000100 */
[----:B------:R-:W-:Y:S02]  /*0bd0*/  FADD R7, R7, 1 ;  /* 0x3f80000007077421 */ /* 0x000fe40000000000 */
[----:B------:R-:W-:Y:S01]  /*0be0*/  FADD R3, R3, R3 ;  /* 0x0000000303037221 */ /* 0x000fe20000000000 */
[----:B------:R-:W-:Y:S01]  /*0bf0*/  FADD R2, R2, R2 ;  /* 0x0000000202027221 */ /* 0x000fe20000000000 */
[----:B------:R-:W-:Y:S01]  /*0c00*/  FMUL R10, R7, 0.5 ;  /* 0x3f000000070a7820 */ /* 0x000fe20000400000 */
[----:B------:R-:W2:Y:S01]  /*0c10*/  LDC.64 R8, c[0x0][0x398] ;  /* 0x0000e600ff087b82 */ /* 0x000ea20000000a00 */
[----:B0-----:R-:W-:-:S05]  /*0c20*/  FMUL R3, R3, UR5 ;  /* 0x0000000503037c20 */ /* 0x001fca0008400000 */
[----:B------:R-:W-:Y:S01]  /*0c30*/  FSETP.GTU.AND P0, PT, R2, R3, PT ;  /* 0x000000030200720b */ /* 0x000fe20003f0c000 */
[----:B-1----:R-:W-:-:S03]  /*0c40*/  IMAD.WIDE R2, R0, 0x4, R4 ;  /* 0x0000000400027825 */ /* 0x002fc600078e0204 */
[----:B------:R-:W-:-:S05]  /*0c50*/  SEL R7, R6, 0xffffffff, !P0 ;  /* 0xffffffff06077807 */ /* 0x000fca0004000000 */
[----:B------:R-:W-:Y:S01]  /*0c60*/  STG.E desc[UR10][R2.64], R7 ;  /* 0x0000000702007986 */ /* 0x000fe2000c10190a */
[----:B--2---:R-:W-:Y:S01]  /*0c70*/  IMAD.WIDE R4, R0, 0x4, R8 ;  /* 0x0000000400047825 */ /* 0x004fe200078e0208 */
[----:B------:R-:W-:-:S05]  /*0c80*/  FSEL R9, R10, RZ, !P0 ;  /* 0x000000ff0a097208 */ /* 0x000fca0004000000 */
[----:B------:R-:W-:Y:S01]  /*0c90*/  STG.E desc[UR10][R4.64], R9 ;  /* 0x0000000904007986 */ /* 0x000fe2000c10190a */
[----:B------:R-:W-:Y:S05]  /*0ca0*/  EXIT ;  /* 0x000000000000794d */ /* 0x000fea0003800000 */
.L_x_17:
        /* <DEDUP_REMOVED lines=13> */
.L_x_57:


//--------------------- .text._Z9find_nnV2PKfPiPfiif --------------------------
	.section	.text._Z9find_nnV2PKfPiPfiif,"ax",@progbits
	.align	128
        .global         _Z9find_nnV2PKfPiPfiif
        .type           _Z9find_nnV2PKfPiPfiif,@function
        .size           _Z9find_nnV2PKfPiPfiif,(.L_x_58 - _Z9find_nnV2PKfPiPfiif)
        .other          _Z9find_nnV2PKfPiPfiif,@"STO_CUDA_ENTRY STV_DEFAULT"
_Z9find_nnV2PKfPiPfiif:
.text._Z9find_nnV2PKfPiPfiif:
        /* <DEDUP_REMOVED lines=9> */
[----:B------:R-:W-:Y:S01]  /*0090*/  BSSY.RECONVERGENT B0, `(.L_x_18) ;  /* 0x0000010000007945 */ /* 0x000fe20003800200 */
[----:B------:R-:W1:Y:S01]  /*00a0*/  LDCU.64 UR8, c[0x0][0x358] ;  /* 0x00006b00ff0877ac */ /* 0x000e620008000a00 */
[----:B0-----:R-:W-:-:S06]  /*00b0*/  UIMAD UR4, UR4, UR10, URZ ;  /* 0x0000000a040472a4 */ /* 0x001fcc000f8e02ff */
[----:B------:R-:W-:-:S13]  /*00c0*/  ISETP.GE.AND P0, PT, R7, UR4, PT ;  /* 0x0000000407007c0c */ /* 0x000fda000bf06270 */
[----:B-1----:R-:W-:Y:S05]  /*00d0*/  @P0 BRA `(.L_x_19) ;  /* 0x00000000002c0947 */ /* 0x002fea0003800000 */
[----:B------:R-:W0:Y:S01]  /*00e0*/  S2R R3, SR_CgaCtaId ;  /* 0x0000000000037919 */ /* 0x000e220000008800 */
[----:B------:R-:W1:Y:S01]  /*00f0*/  LDC.64 R4, c[0x0][0x380] ;  /* 0x0000e000ff047b82 */ /* 0x000e620000000a00 */
[----:B------:R-:W-:-:S04]  /*0100*/  MOV R2, 0x400 ;  /* 0x0000040000027802 */ /* 0x000fc80000000f00 */
[----:B0-----:R-:W-:-:S07]  /*0110*/  LEA R6, R3, R2, 0x18 ;  /* 0x0000000203067211 */ /* 0x001fce00078ec0ff */
.L_x_20:
[----:B01----:R-:W-:-:S06]  /*0120*/  IMAD.WIDE R2, R7, 0x4, R4 ;  /* 0x0000000407027825 */ /* 0x003fcc00078e0204 */
[----:B------:R-:W2:Y:S01]  /*0130*/  LDG.E R2, desc[UR8][R2.64] ;  /* 0x0000000802027981 */ /* 0x000ea2000c1e1900 */
[----:B------:R-:W-:Y:S02]  /*0140*/  IMAD R9, R7, 0x4, R6 ;  /* 0x0000000407097824 */ /* 0x000fe400078e0206 */
[----:B------:R-:W-:-:S05]  /*0150*/  IMAD.IADD R7, R8, 0x1, R7 ;  /* 0x0000000108077824 */ /* 0x000fca00078e0207 */
[----:B------:R-:W-:Y:S01]  /*0160*/  ISETP.GE.AND P0, PT, R7, UR4, PT ;  /* 0x0000000407007c0c */ /* 0x000fe2000bf06270 */
[----:B--2---:R0:W-:-:S12]  /*0170*/  STS [R9], R2 ;  /* 0x0000000209007388 */ /* 0x0041d80000000800 */
[----:B------:R-:W-:Y:S05]  /*0180*/  @!P0 BRA `(.L_x_20) ;  /* 0xfffffffc00e48947 */ /* 0x000fea000383ffff */
.L_x_19:
[----:B------:R-:W-:Y:S05]  /*0190*/  BSYNC.RECONVERGENT B0 ;  /* 0x0000000000007941 */ /* 0x000fea0003800200 */
.L_x_18:
[----:B------:R-:W-:Y:S01]  /*01a0*/  BAR.SYNC.DEFER_BLOCKING 0x0 ;  /* 0x0000000000007b1d */ /* 0x000fe20000010000 */
[----:B------:R-:W-:Y:S01]  /*01b0*/  UISETP.GE.AND UP0, UPT, UR10, 0x1, UPT ;  /* 0x000000010a00788c */ /* 0x000fe2000bf06270 */
[----:B0-----:R-:W-:Y:S02]  /*01c0*/  IMAD.MOV.U32 R2, RZ, RZ, -0x1 ;  /* 0xffffffffff027424 */ /* 0x001fe400078e00ff */
[----:B------:R-:W-:Y:S02]  /*01d0*/  IMAD.MOV.U32 R6, RZ, RZ, -0xeb60d36 ;  /* 0xf149f2caff067424 */ /* 0x000fe400078e00ff */
[----:B------:R-:W-:-:S04]  /*01e0*/  IMAD.MOV.U32 R3, RZ, RZ, -0xeb60d36 ;  /* 0xf149f2caff037424 */ /* 0x000fc800078e00ff */
[----:B------:R-:W-:Y:S05]  /*01f0*/  BRA.U !UP0, `(.L_x_21) ;  /* 0x0000000908487547 */ /* 0x000fea000b800000 */
[----:B------:R-:W-:Y:S02]  /*0200*/  UISETP.GE.U32.AND UP0, UPT, UR10, 0x8, UPT ;  /* 0x000000080a00788c */ /* 0x000fe4000bf06070 */
[----:B------:R-:W-:Y:S01]  /*0210*/  IMAD R4, R0, UR10, RZ ;  /* 0x0000000a00047c24 */ /* 0x000fe2000f8e02ff */
[----:B------:R-:W-:Y:S01]  /*0220*/  ULOP3.LUT UR6, UR10, 0x7, URZ, 0xc0, !UPT ;  /* 0x000000070a067892 */ /* 0x000fe2000f8ec0ff */
[----:B------:R-:W-:Y:S02]  /*0230*/  IMAD.MOV.U32 R3, RZ, RZ, -0xeb60d36 ;  /* 0xf149f2caff037424 */ /* 0x000fe400078e00ff */
[----:B------:R-:W-:Y:S01]  /*0240*/  IMAD.MOV.U32 R2, RZ, RZ, -0x1 ;  /* 0xffffffffff027424 */ /* 0x000fe200078e00ff */
[----:B------:R-:W-:Y:S01]  /*0250*/  UISETP.NE.AND UP1, UPT, UR6, URZ, UPT ;  /* 0x000000ff0600728c */ /* 0x000fe2000bf25270 */
[----:B------:R-:W-:Y:S02]  /*0260*/  IMAD.MOV.U32 R5, RZ, RZ, RZ ;  /* 0x000000ffff057224 */ /* 0x000fe400078e00ff */
[----:B------:R-:W-:Y:S01]  /*0270*/  IMAD.MOV.U32 R6, RZ, RZ, -0xeb60d36 ;  /* 0xf149f2caff067424 */ /* 0x000fe200078e00ff */
[----:B------:R-:W-:Y:S07]  /*0280*/  BRA.U !UP0, `(.L_x_22) ;  /* 0x0000000108fc7547 */ /* 0x000fee000b800000 */
[----:B------:R-:W0:Y:S01]  /*0290*/  S2UR UR5, SR_CgaCtaId ;  /* 0x00000000000579c3 */ /* 0x000e220000008800 */
[----:B------:R-:W-:Y:S01]  /*02a0*/  UMOV UR4, 0x400 ;  /* 0x0000040000047882 */ /* 0x000fe20000000000 */
[----:B------:R-:W-:Y:S02]  /*02b0*/  IMAD.MOV.U32 R3, RZ, RZ, -0xeb60d36 ;  /* 0xf149f2caff037424 */ /* 0x000fe400078e00ff */
[----:B------:R-:W-:Y:S02]  /*02c0*/  IMAD.MOV.U32 R2, RZ, RZ, -0x1 ;  /* 0xffffffffff027424 */ /* 0x000fe400078e00ff */
[----:B------:R-:W-:Y:S01]  /*02d0*/  IMAD.MOV.U32 R8, RZ, RZ, RZ ;  /* 0x000000ffff087224 */ /* 0x000fe200078e00ff */
[----:B0-----:R-:W-:Y:S02]  /*02e0*/  ULEA UR4, UR5, UR4, 0x18 ;  /* 0x0000000405047291 */ /* 0x001fe4000f8ec0ff */
[----:B------:R-:W-:-:S04]  /*02f0*/  ULOP3.LUT UR5, UR10, 0x7ffffff8, URZ, 0xc0, !UPT ;  /* 0x7ffffff80a057892 */ /* 0x000fc8000f8ec0ff */
[----:B------:R-:W-:Y:S02]  /*0300*/  LEA R7, R4, UR4, 0x2 ;  /* 0x0000000404077c11 */ /* 0x000fe4000f8e10ff */
[----:B------:R-:W-:-:S03]  /*0310*/  IMAD.U32 R5, RZ, RZ, UR5 ;  /* 0x00000005ff057e24 */ /* 0x000fc6000f8e00ff */
[----:B------:R-:W-:-:S07]  /*0320*/  VIADD R7, R7, 0x10 ;  /* 0x0000001007077836 */ /* 0x000fce0000000000 */
.L_x_23:
[----:B------:R-:W0:Y:S01]  /*0330*/  LDS R10, [R7+-0x10] ;  /* 0xfffff000070a7984 */ /* 0x000e220000000800 */
[----:B------:R-:W-:-:S03]  /*0340*/  IMAD.MOV.U32 R18, RZ, RZ, R6 ;  /* 0x000000ffff127224 */ /* 0x000fc600078e0006 */
[----:B------:R-:W1:Y:S04]  /*0350*/  LDS R9, [R7+-0xc] ;  /* 0xfffff40007097984 */ /* 0x000e680000000800 */
[----:B------:R-:W2:Y:S04]  /*0360*/  LDS R12, [R7+-0x8] ;  /* 0xfffff800070c7984 */ /* 0x000ea80000000800 */
[----:B------:R-:W3:Y:S04]  /*0370*/  LDS R14, [R7+-0x4] ;  /* 0xfffffc00070e7984 */ /* 0x000ee80000000800 */
[----:B------:R-:W4:Y:S04]  /*0380*/  LDS R16, [R7] ;  /* 0x0000000007107984 */ /* 0x000f280000000800 */
[----:B------:R-:W5:Y:S04]  /*0390*/  LDS R13, [R7+0x4] ;  /* 0x00000400070d7984 */ /* 0x000f680000000800 */
[----:B------:R-:W5:Y:S04]  /*03a0*/  LDS R15, [R7+0x8] ;  /* 0x00000800070f7984 */ /* 0x000f680000000800 */
[----:B------:R0:W5:Y:S02]  /*03b0*/  LDS R17, [R7+0xc] ;  /* 0x00000c0007117984 */ /* 0x0001640000000800 */
[----:B0-----:R-:W-:Y:S01]  /*03c0*/  VIADD R7, R7, 0x20 ;  /* 0x0000002007077836 */ /* 0x001fe20000000000 */
[----:B------:R-:W-:-:S02]  /*03d0*/  FSETP.GT.AND P4, PT, R10, R18, PT ;  /* 0x000000120a00720b */ /* 0x000fc40003f84000 */
[C---:B------:R-:W-:Y:S02]  /*03e0*/  FSETP.GT.AND P0, PT, R10.reuse, R3, PT ;  /* 0x000000030a00720b */ /* 0x040fe40003f04000 */
[----:B------:R-:W-:Y:S02]  /*03f0*/  FSEL R6, R10, R18, P4 ;  /* 0x000000120a067208 */ /* 0x000fe40002000000 */
[----:B------:R-:W-:Y:S02]  /*0400*/  SEL R2, R8, R2, P4 ;  /* 0x0000000208027207 */ /* 0x000fe40002000000 */
[----:B-1----:R-:W-:-:S04]  /*0410*/  FSETP.GT.AND P3, PT, R9, R6, PT ;  /* 0x000000060900720b */ /* 0x002fc80003f64000 */
[C---:B------:R-:W-:Y:S02]  /*0420*/  FSEL R11, R9.reuse, R6, P3 ;  /* 0x00000006090b7208 */ /* 0x040fe40001800000 */
[----:B------:R-:W-:Y:S02]  /*0430*/  @!P4 FSEL R18, R10, R3, P0 ;  /* 0x000000030a12c208 */ /* 0x000fe40000000000 */
[CC--:B--2---:R-:W-:Y:S02]  /*0440*/  FSETP.GT.AND P2, PT, R12.reuse, R11.reuse, PT ;  /* 0x0000000b0c00720b */ /* 0x0c4fe40003f44000 */
[CC--:B------:R-:W-:Y:S02]  /*0450*/  FSETP.GT.AND P0, PT, R9.reuse, R18.reuse, PT ;  /* 0x000000120900720b */ /* 0x0c0fe40003f04000 */
[----:B------:R-:W-:Y:S01]  /*0460*/  FSEL R3, R12, R11, P2 ;  /* 0x0000000b0c037208 */ /* 0x000fe20001000000 */
[----:B------:R-:W-:Y:S01]  /*0470*/  @P3 VIADD R2, R8, 0x1 ;  /* 0x0000000108023836 */ /* 0x000fe20000000000 */
[----:B------:R-:W-:-:S02]  /*0480*/  @!P3 FSEL R6, R9, R18, P0 ;  /* 0x000000120906b208 */ /* 0x000fc40000000000 */
[-C--:B---3--:R-:W-:Y:S02]  /*0490*/  FSETP.GT.AND P5, PT, R14, R3.reuse, PT ;  /* 0x000000030e00720b */ /* 0x088fe40003fa4000 */
[-C--:B------:R-:W-:Y:S02]  /*04a0*/  FSETP.GT.AND P0, PT, R12, R6.reuse, PT ;  /* 0x000000060c00720b */ /* 0x080fe40003f04000 */
[----:B------:R-:W-:Y:S01]  /*04b0*/  FSEL R9, R14, R3, P5 ;  /* 0x000000030e097208 */ /* 0x000fe20002800000 */
[----:B------:R-:W-:Y:S01]  /*04c0*/  @P2 VIADD R2, R8, 0x2 ;  /* 0x0000000208022836 */ /* 0x000fe20000000000 */
[----:B------:R-:W-:Y:S02]  /*04d0*/  @!P2 FSEL R11, R12, R6, P0 ;  /* 0x000000060c0ba208 */ /* 0x000fe40000000000 */
[----:B----4-:R-:W-:Y:S02]  /*04e0*/  FSETP.GT.AND P1, PT, R16, R9, PT ;  /* 0x000000091000720b */ /* 0x010fe40003f24000 */
[----:B------:R-:W-:-:S02]  /*04f0*/  FSETP.GT.AND P6, PT, R14, R11, PT ;  /* 0x0000000b0e00720b */ /* 0x000fc40003fc4000 */
[----:B------:R-:W-:Y:S01]  /*0500*/  FSEL R6, R16, R9, P1 ;  /* 0x0000000910067208 */ /* 0x000fe20000800000 */
[----:B------:R-:W-:Y:S01]  /*0510*/  @P5 VIADD R2, R8, 0x3 ;  /* 0x0000000308025836 */ /* 0x000fe20000000000 */
[----:B------:R-:W-:Y:S02]  /*0520*/  @!P5 FSEL R3, R14, R11, P6 ;  /* 0x0000000b0e03d208 */ /* 0x000fe40003000000 */
[CC--:B-----5:R-:W-:Y:S02]  /*0530*/  FSETP.GT.AND P0, PT, R13.reuse, R6.reuse, PT ;  /* 0x000000060d00720b */ /* 0x0e0fe40003f04000 */
[-C--:B------:R-:W-:Y:S02]  /*0540*/  FSETP.GT.AND P4, PT, R16, R3.reuse, PT ;  /* 0x000000031000720b */ /* 0x080fe40003f84000 */
[----:B------:R-:W-:Y:S01]  /*0550*/  FSEL R10, R13, R6, P0 ;  /* 0x000000060d0a7208 */ /* 0x000fe20000000000 */
[----:B------:R-:W-:Y:S01]  /*0560*/  @P1 VIADD R2, R8, 0x4 ;  /* 0x0000000408021836 */ /* 0x000fe20000000000 */
[----:B------:R-:W-:-:S02]  /*0570*/  @!P1 FSEL R9, R16, R3, P4 ;  /* 0x0000000310099208 */ /* 0x000fc40002000000 */
[-C--:B------:R-:W-:Y:S02]  /*0580*/  FSETP.GT.AND P3, PT, R15, R10.reuse, PT ;  /* 0x0000000a0f00720b */ /* 0x080fe40003f64000 */
[-C--:B------:R-:W-:Y:S02]  /*0590*/  FSETP.GT.AND P4, PT, R13, R9.reuse, PT ;  /* 0x000000090d00720b */ /* 0x080fe40003f84000 */
[----:B------:R-:W-:Y:S01]  /*05a0*/  FSEL R3, R15, R10, P3 ;  /* 0x0000000a0f037208 */ /* 0x000fe20001800000 */
[----:B------:R-:W-:Y:S01]  /*05b0*/  @P0 VIADD R2, R8, 0x5 ;  /* 0x0000000508020836 */ /* 0x000fe20000000000 */
[----:B------:R-:W-:Y:S02]  /*05c0*/  @!P0 FSEL R6, R13, R9, P4 ;  /* 0x000000090d068208 */ /* 0x000fe40002000000 */
[----:B------:R-:W-:Y:S02]  /*05d0*/  FSETP.GT.AND P2, PT, R17, R3, PT ;  /* 0x000000031100720b */ /* 0x000fe40003f44000 */
[----:B------:R-:W-:-:S03]  /*05e0*/  FSETP.GT.AND P0, PT, R15, R6, PT ;  /* 0x000000060f00720b */ /* 0x000fc60003f04000 */
[----:B------:R-:W-:Y:S01]  /*05f0*/  @P3 VIADD R2, R8, 0x6 ;  /* 0x0000000608023836 */ /* 0x000fe20000000000 */
[----:B------:R-:W-:Y:S02]  /*0600*/  @!P3 FSEL R10, R15, R6, P0 ;  /* 0x000000060f0ab208 */ /* 0x000fe40000000000 */
[C---:B------:R-:W-:Y:S02]  /*0610*/  FSEL R6, R17.reuse, R3, P2 ;  /* 0x0000000311067208 */ /* 0x040fe40001000000 */
[----:B------:R-:W-:-:S03]  /*0620*/  FSETP.GT.AND P0, PT, R17, R10, PT ;  /* 0x0000000a1100720b */ /* 0x000fc60003f04000 */
[C---:B------:R-:W-:Y:S01]  /*0630*/  @P2 VIADD R2, R8.reuse, 0x7 ;  /* 0x0000000708022836 */ /* 0x040fe20000000000 */
[----:B------:R-:W-:Y:S01]  /*0640*/  @!P2 FSEL R3, R17, R10, P0 ;  /* 0x0000000a1103a208 */ /* 0x000fe20000000000 */
[----:B------:R-:W-:-:S05]  /*0650*/  VIADD R8, R8, 0x8 ;  /* 0x0000000808087836 */ /* 0x000fca0000000000 */
[----:B------:R-:W-:-:S13]  /*0660*/  ISETP.NE.AND P1, PT, R8, R5, PT ;  /* 0x000000050800720c */ /* 0x000fda0003f25270 */
[----:B------:R-:W-:Y:S05]  /*0670*/  @P1 BRA `(.L_x_23) ;  /* 0xfffffffc002c1947 */ /* 0x000fea000383ffff */
.L_x_22:
[----:B------:R-:W-:Y:S05]  /*0680*/  BRA.U !UP1, `(.L_x_21) ;  /* 0x0000000509247547 */ /* 0x000fea000b800000 */
[----:B------:R-:W-:Y:S02]  /*0690*/  UISETP.GE.U32.AND UP0, UPT, UR6, 0x4, UPT ;  /* 0x000000040600788c */ /* 0x000fe4000bf06070 */
[----:B------:R-:W-:-:S04]  /*06a0*/  ULOP3.LUT UR7, UR10, 0x3, URZ, 0xc0, !UPT ;  /* 0x000000030a077892 */ /* 0x000fc8000f8ec0ff */
[----:B------:R-:W-:-:S03]  /*06b0*/  UISETP.NE.AND UP1, UPT, UR7, URZ, UPT ;  /* 0x000000ff0700728c */ /* 0x000fc6000bf25270 */
[----:B------:R-:W-:Y:S08]  /*06c0*/  BRA.U !UP0, `(.L_x_24) ;  /* 0x0000000108787547 */ /* 0x000ff0000b800000 */
[----:B------:R-:W0:Y:S01]  /*06d0*/  S2UR UR5, SR_CgaCtaId ;  /* 0x00000000000579c3 */ /* 0x000e220000008800 */
[----:B------:R-:W-:Y:S01]  /*06e0*/  UMOV UR4, 0x400 ;  /* 0x0000040000047882 */ /* 0x000fe20000000000 */
[----:B------:R-:W-:Y:S01]  /*06f0*/  IMAD.IADD R7, R4, 0x1, R5 ;  /* 0x0000000104077824 */ /* 0x000fe200078e0205 */
[----:B0-----:R-:W-:-:S06]  /*0700*/  ULEA UR4, UR5, UR4, 0x18 ;  /* 0x0000000405047291 */ /* 0x001fcc000f8ec0ff */
[----:B------:R-:W-:-:S05]  /*0710*/  LEA R7, R7, UR4, 0x2 ;  /* 0x0000000407077c11 */ /* 0x000fca000f8e10ff */
[----:B------:R-:W0:Y:S04]  /*0720*/  LDS R8, [R7] ;  /* 0x0000000007087984 */ /* 0x000e280000000800 */
[----:B------:R-:W1:Y:S04]  /*0730*/  LDS R10, [R7+0x4] ;  /* 0x00000400070a7984 */ /* 0x000e680000000800 */
[----:B------:R-:W2:Y:S04]  /*0740*/  LDS R12, [R7+0x8] ;  /* 0x00000800070c7984 */ /* 0x000ea80000000800 */
[----:B------:R-:W3:Y:S01]  /*0750*/  LDS R14, [R7+0xc] ;  /* 0x00000c00070e7984 */ /* 0x000ee20000000800 */
[----:B0-----:R-:W-:-:S02]  /*0760*/  FSETP.GT.AND P0, PT, R8, R6, PT ;  /* 0x000000060800720b */ /* 0x001fc40003f04000 */
[C---:B------:R-:W-:Y:S02]  /*0770*/  FSETP.GT.AND P1, PT, R8.reuse, R3, PT ;  /* 0x000000030800720b */ /* 0x040fe40003f24000 */
[----:B------:R-:W-:Y:S02]  /*0780*/  FSEL R9, R8, R6, P0 ;  /* 0x0000000608097208 */ /* 0x000fe40000000000 */
[----:B------:R-:W-:Y:S02]  /*0790*/  SEL R2, R5, R2, P0 ;  /* 0x0000000205027207 */ /* 0x000fe40000000000 */
[----:B-1----:R-:W-:-:S04]  /*07a0*/  FSETP.GT.AND P2, PT, R10, R9, PT ;  /* 0x000000090a00720b */ /* 0x002fc80003f44000 */
[----:B------:R-:W-:Y:S02]  /*07b0*/  FSEL R11, R10, R9, P2 ;  /* 0x000000090a0b7208 */ /* 0x000fe40001000000 */
[----:B------:R-:W-:Y:S02]  /*07c0*/  @!P0 FSEL R6, R8, R3, P1 ;  /* 0x0000000308068208 */ /* 0x000fe40000800000 */
[-C--:B--2---:R-:W-:Y:S02]  /*07d0*/  FSETP.GT.AND P3, PT, R12, R11.reuse, PT ;  /* 0x0000000b0c00720b */ /* 0x084fe40003f64000 */
[-C--:B------:R-:W-:Y:S02]  /*07e0*/  FSETP.GT.AND P1, PT, R10, R6.reuse, PT ;  /* 0x000000060a00720b */ /* 0x080fe40003f24000 */
[----:B------:R-:W-:Y:S01]  /*07f0*/  FSEL R3, R12, R11, P3 ;  /* 0x0000000b0c037208 */ /* 0x000fe20001800000 */
[----:B------:R-:W-:Y:S01]  /*0800*/  @P2 VIADD R2, R5, 0x1 ;  /* 0x0000000105022836 */ /* 0x000fe20000000000 */
[----:B------:R-:W-:-:S02]  /*0810*/  @!P2 FSEL R9, R10, R6, P1 ;  /* 0x000000060a09a208 */ /* 0x000fc40000800000 */
[----:B---3--:R-:W-:Y:S02]  /*0820*/  FSETP.GT.AND P1, PT, R14, R3, PT ;  /* 0x000000030e00720b */ /* 0x008fe40003f24000 */
[----:B------:R-:W-:Y:S02]  /*0830*/  FSETP.GT.AND P0, PT, R12, R9, PT ;  /* 0x000000090c00720b */ /* 0x000fe40003f04000 */
[----:B------:R-:W-:Y:S01]  /*0840*/  FSEL R6, R14, R3, P1 ;  /* 0x000000030e067208 */ /* 0x000fe20000800000 */
[----:B------:R-:W-:Y:S01]  /*0850*/  @P3 VIADD R2, R5, 0x2 ;  /* 0x0000000205023836 */ /* 0x000fe20000000000 */
[----:B------:R-:W-:-:S04]  /*0860*/  @!P3 FSEL R11, R12, R9, P0 ;  /* 0x000000090c0bb208 */ /* 0x000fc80000000000 */
[----:B------:R-:W-:-:S03]  /*0870*/  FSETP.GT.AND P0, PT, R14, R11, PT ;  /* 0x0000000b0e00720b */ /* 0x000fc60003f04000 */
[C---:B------:R-:W-:Y:S01]  /*0880*/  @P1 VIADD R2, R5.reuse, 0x3 ;  /* 0x0000000305021836 */ /* 0x040fe20000000000 */
[----:B------:R-:W-:Y:S01]  /*0890*/  @!P1 FSEL R3, R14, R11, P0 ;  /* 0x0000000b0e039208 */ /* 0x000fe20000000000 */
[----:B------:R-:W-:-:S08]  /*08a0*/  VIADD R5, R5, 0x4 ;  /* 0x0000000405057836 */ /* 0x000fd00000000000 */
.L_x_24:
[----:B------:R-:W-:Y:S05]  /*08b0*/  BRA.U !UP1, `(.L_x_21) ;  /* 0x0000000109987547 */ /* 0x000fea000b800000 */
[----:B------:R-:W-:Y:S02]  /*08c0*/  UISETP.NE.AND UP0, UPT, UR7, 0x1, UPT ;  /* 0x000000010700788c */ /* 0x000fe4000bf05270 */
[----:B------:R-:W-:-:S04]  /*08d0*/  ULOP3.LUT UR4, UR10, 0x1, URZ, 0xc0, !UPT ;  /* 0x000000010a047892 */ /* 0x000fc8000f8ec0ff */
[----:B------:R-:W-:-:S03]  /*08e0*/  UISETP.NE.U32.AND UP1, UPT, UR4, 0x1, UPT ;  /* 0x000000010400788c */ /* 0x000fc6000bf25070 */
[----:B------:R-:W-:Y:S08]  /*08f0*/  BRA.U !UP0, `(.L_x_25) ;  /* 0x0000000108507547 */ /* 0x000ff0000b800000 */
[----:B------:R-:W0:Y:S01]  /*0900*/  S2UR UR5, SR_CgaCtaId ;  /* 0x00000000000579c3 */ /* 0x000e220000008800 */
[----:B------:R-:W-:Y:S01]  /*0910*/  UMOV UR4, 0x400 ;  /* 0x0000040000047882 */ /* 0x000fe20000000000 */
[----:B------:R-:W-:Y:S01]  /*0920*/  IMAD.IADD R7, R4, 0x1, R5 ;  /* 0x0000000104077824 */ /* 0x000fe200078e0205 */
[----:B0-----:R-:W-:-:S06]  /*0930*/  ULEA UR4, UR5, UR4, 0x18 ;  /* 0x0000000405047291 */ /* 0x001fcc000f8ec0ff */
[----:B------:R-:W-:-:S05]  /*0940*/  LEA R7, R7, UR4, 0x2 ;  /* 0x0000000407077c11 */ /* 0x000fca000f8e10ff */
[----:B------:R-:W0:Y:S04]  /*0950*/  LDS R8, [R7] ;  /* 0x0000000007087984 */ /* 0x000e280000000800 */
[----:B------:R-:W1:Y:S01]  /*0960*/  LDS R10, [R7+0x4] ;  /* 0x00000400070a7984 */ /* 0x000e620000000800 */
[CC--:B0-----:R-:W-:Y:S02]  /*0970*/  FSETP.GT.AND P0, PT, R8.reuse, R6.reuse, PT ;  /* 0x000000060800720b */ /* 0x0c1fe40003f04000 */
[C---:B------:R-:W-:Y:S02]  /*0980*/  FSETP.GT.AND P1, PT, R8.reuse, R3, PT ;  /* 0x000000030800720b */ /* 0x040fe40003f24000 */
[----:B------:R-:W-:Y:S02]  /*0990*/  FSEL R9, R8, R6, P0 ;  /* 0x0000000608097208 */ /* 0x000fe40000000000 */
[----:B------:R-:W-:-:S02]  /*09a0*/  SEL R2, R5, R2, P0 ;  /* 0x0000000205027207 */ /* 0x000fc40000000000 */
[----:B-1----:R-:W-:-:S05]  /*09b0*/  FSETP.GT.AND P2, PT, R10, R9, PT ;  /* 0x000000090a00720b */ /* 0x002fca0003f44000 */
[----:B------:R-:W-:Y:S02]  /*09c0*/  @!P0 FSEL R6, R8, R3, P1 ;  /* 0x0000000308068208 */ /* 0x000fe40000800000 */
[C---:B------:R-:W-:Y:S02]  /*09d0*/  FSEL R3, R10.reuse, R9, P2 ;  /* 0x000000090a037208 */ /* 0x040fe40001000000 */
[----:B------:R-:W-:-:S04]  /*09e0*/  FSETP.GT.AND P1, PT, R10, R6, PT ;  /* 0x000000060a00720b */ /* 0x000fc80003f24000 */
[----:B------:R-:W-:Y:S01]  /*09f0*/  @!P2 FSEL R9, R10, R6, P1 ;  /* 0x000000060a09a208 */ /* 0x000fe20000800000 */
[C---:B------:R-:W-:Y:S02]  /*0a00*/  @P2 VIADD R2, R5.reuse, 0x1 ;  /* 0x0000000105022836 */ /* 0x040fe40000000000 */
[----:B------:R-:W-:Y:S02]  /*0a10*/  IMAD.MOV.U32 R6, RZ, RZ, R3 ;  /* 0x000000ffff067224 */ /* 0x000fe400078e0003 */
[----:B------:R-:W-:Y:S02]  /*0a20*/  VIADD R5, R5, 0x2 ;  /* 0x0000000205057836 */ /* 0x000fe40000000000 */
[----:B------:R-:W-:-:S07]  /*0a30*/  IMAD.MOV.U32 R3, RZ, RZ, R9 ;  /* 0x000000ffff037224 */ /* 0x000fce00078e0009 */
.L_x_25:
[----:B------:R-:W-:Y:S05]  /*0a40*/  BRA.U UP1, `(.L_x_21) ;  /* 0x0000000101347547 */ /* 0x000fea000b800000 */
[----:B------:R-:W0:Y:S01]  /*0a50*/  S2UR UR5, SR_CgaCtaId ;  /* 0x00000000000579c3 */ /* 0x000e220000008800 */
[----:B------:R-:W-:Y:S01]  /*0a60*/  UMOV UR4, 0x400 ;  /* 0x0000040000047882 */ /* 0x000fe20000000000 */
[----:B------:R-:W-:Y:S01]  /*0a70*/  IMAD.IADD R4, R4, 0x1, R5 ;  /* 0x0000000104047824 */ /* 0x000fe200078e0205 */
[----:B0-----:R-:W-:-:S06]  /*0a80*/  ULEA UR4, UR5, UR4, 0x18 ;  /* 0x0000000405047291 */ /* 0x001fcc000f8ec0ff */
[----:B------:R-:W-:-:S06]  /*0a90*/  LEA R4, R4, UR4, 0x2 ;  /* 0x0000000404047c11 */ /* 0x000fcc000f8e10ff */
[----:B------:R-:W0:Y:S02]  /*0aa0*/  LDS R4, [R4] ;  /* 0x0000000004047984 */ /* 0x000e240000000800 */
[CC--:B0-----:R-:W-:Y:S02]  /*0ab0*/  FSETP.GT.AND P0, PT, R4.reuse, R6.reuse, PT ;  /* 0x000000060400720b */ /* 0x0c1fe40003f04000 */
[C---:B------:R-:W-:Y:S02]  /*0ac0*/  FSETP.GT.AND P1, PT, R4.reuse, R3, PT ;  /* 0x000000030400720b */ /* 0x040fe40003f24000 */
[----:B------:R-:W-:Y:S02]  /*0ad0*/  FSEL R7, R4, R6, P0 ;  /* 0x0000000604077208 */ /* 0x000fe40000000000 */
[----:B------:R-:W-:-:S07]  /*0ae0*/  SEL R2, R5, R2, P0 ;  /* 0x0000000205027207 */ /* 0x000fce0000000000 */
[----:B------:R-:W-:-:S05]  /*0af0*/  @!P0 FSEL R6, R4, R3, P1 ;  /* 0x0000000304068208 */ /* 0x000fca0000800000 */
[----:B------:R-:W-:Y:S02]  /*0b00*/  IMAD.MOV.U32 R3, RZ, RZ, R6 ;  /* 0x000000ffff037224 */ /* 0x000fe400078e0006 */
[----:B------:R-:W-:-:S07]  /*0b10*/  IMAD.MOV.U32 R6, RZ, RZ, R7 ;  /* 0x000000ffff067224 */ /* 0x000fce00078e0007 */
.L_x_21:
[----:B------:R-:W0:Y:S01]  /*0b20*/  LDCU UR4, c[0x0][0x3a0] ;  /* 0x00007400ff0477ac */ /* 0x000e220008000800 */
[----:B------:R-:W1:Y:S01]  /*0b30*/  LDC.64 R4, c[0x0][0x388] ;  /* 0x0000e200ff047b82 */ /* 0x000e620000000a00 */
[----:B------:R-:W-:Y:S01]  /*0b40*/  FADD R7, -R3, 1 ;  /* 0x3f80000003077421 */ /* 0x000fe20000000100 */
[C---:B------:R-:W-:Y:S01]  /*0b50*/  FADD R3, -R6.reuse, 1 ;  /* 0x3f80000006037421 */ /* 0x040fe20000000100 */
[----:B------:R-:W-:Y:S02]  /*0b60*/  FADD R6, R6, 1 ;  /* 0x3f80000006067421 */ /* 0x000fe40000000000 */
[----:B------:R-:W-:Y:S01]  /*0b70*/  FADD R7, R7, R7 ;  /* 0x0000000707077221 */ /* 0x000fe20000000000 */
[----:B------:R-:W-:Y:S02]  /*0b80*/  FADD R3, R3, R3 ;  /* 0x0000000303037221 */ /* 0x000fe40000000000 */
[----:B------:R-:W2:Y:S01]  /*0b90*/  LDC.64 R8, c[0x0][0x390] ;  /* 0x0000e400ff087b82 */ /* 0x000ea20000000a00 */
[----:B0-----:R-:W-:-:S05]  /*0ba0*/  FMUL R10, R7, UR4 ;  /* 0x00000004070a7c20 */ /* 0x001fca0008400000 */
[----:B------:R-:W-:Y:S01]  /*0bb0*/  FSETP.GTU.AND P0, PT, R3, R10, PT ;  /* 0x0000000a0300720b */ /* 0x000fe20003f0c000 */
[----:B------:R-:W-:Y:S01]  /*0bc0*/  FMUL R10, R6, 0.5 ;  /* 0x3f000000060a7820 */ /* 0x000fe20000400000 */
[----:B-1----:R-:W-:Y:S02]  /*0bd0*/  IMAD.WIDE R4, R0, 0x4, R4 ;  /* 0x0000000400047825 */ /* 0x002fe400078e0204 */
[----:B------:R-:W-:-:S05]  /*0be0*/  SEL R3, R2, 0xffffffff, !P0 ;  /* 0xffffffff02037807 */ /* 0x000fca0004000000 */
[----:B------:R-:W-:Y:S01]  /*0bf0*/  STG.E desc[UR8][R4.64], R3 ;  /* 0x0000000304007986 */ /* 0x000fe2000c101908 */
[----:B--2---:R-:W-:Y:S01]  /*0c00*/  IMAD.WIDE R6, R0, 0x4, R8 ;  /* 0x0000000400067825 */ /* 0x004fe200078e0208 */
[----:B------:R-:W-:-:S05]  /*0c10*/  FSEL R9, R10, RZ, !P0 ;  /* 0x000000ff0a097208 */ /* 0x000fca0004000000 */
[----:B------:R-:W-:Y:S01]  /*0c20*/  STG.E desc[UR8][R6.64], R9 ;  /* 0x0000000906007986 */ /* 0x000fe2000c101908 */
[----:B------:R-:W-:Y:S05]  /*0c30*/  EXIT ;  /* 0x000000000000794d */ /* 0x000fea0003800000 */
.L_x_26:
        /* <DEDUP_REMOVED lines=12> */
.L_x_58:


//--------------------- .text._Z7find_nnPKfPiPfiif --------------------------
	.section	.text._Z7find_nnPKfPiPfiif,"ax",@progbits
	.align	128
        .global         _Z7find_nnPKfPiPfiif
        .type           _Z7find_nnPKfPiPfiif,@function
        .size           _Z7find_nnPKfPiPfiif,(.L_x_59 - _Z7find_nnPKfPiPfiif)
        .other          _Z7find_nnPKfPiPfiif,@"STO_CUDA_ENTRY STV_DEFAULT"
_Z7find_nnPKfPiPfiif:
.text._Z7find_nnPKfPiPfiif:
        /* <DEDUP_REMOVED lines=9> */
[----:B------:R-:W-:Y:S02]  /*0090*/  HFMA2 R4, -RZ, RZ, -10824, -13904 ;  /* 0xf149f2caff047431 */ /* 0x000fe400000001ff */
[----:B------:R-:W-:Y:S02]  /*00a0*/  IMAD.MOV.U32 R0, RZ, RZ, -0x1 ;  /* 0xffffffffff007424 */ /* 0x000fe400078e00ff */
[----:B------:R-:W-:Y:S01]  /*00b0*/  IMAD.MOV.U32 R3, RZ, RZ, -0xeb60d36 ;  /* 0xf149f2caff037424 */ /* 0x000fe200078e00ff */
[----:B------:R-:W1:Y:S01]  /*00c0*/  LDCU.64 UR12, c[0x0][0x358] ;  /* 0x00006b00ff0c77ac */ /* 0x000e620008000a00 */
[----:B0-----:R-:W-:-:S09]  /*00d0*/  UISETP.GE.AND UP0, UPT, UR5, 0x1, UPT ;  /* 0x000000010500788c */ /* 0x001fd2000bf06270 */
[----:B-1----:R-:W-:Y:S05]  /*00e0*/  BRA.U !UP0, `(.L_x_27) ;  /* 0x00000005089c7547 */ /* 0x002fea000b800000 */
[----:B------:R-:W-:Y:S02]  /*00f0*/  UISETP.GE.U32.AND UP0, UPT, UR5, 0x4, UPT ;  /* 0x000000040500788c */ /* 0x000fe4000bf06070 */
[----:B------:R-:W-:Y:S01]  /*0100*/  IMAD R5, R2, UR5, RZ ;  /* 0x0000000502057c24 */ /* 0x000fe2000f8e02ff */
[----:B------:R-:W-:Y:S01]  /*0110*/  MOV R0, 0xffffffff ;  /* 0xffffffff00007802 */ /* 0x000fe20000000f00 */
[----:B------:R-:W-:Y:S01]  /*0120*/  IMAD.MOV.U32 R4, RZ, RZ, -0xeb60d36 ;  /* 0xf149f2caff047424 */ /* 0x000fe200078e00ff */
[----:B------:R-:W-:Y:S01]  /*0130*/  ULOP3.LUT UR8, UR5, 0x3, URZ, 0xc0, !UPT ;  /* 0x0000000305087892 */ /* 0x000fe2000f8ec0ff */
[----:B------:R-:W-:Y:S01]  /*0140*/  IMAD.MOV.U32 R3, RZ, RZ, -0xeb60d36 ;  /* 0xf149f2caff037424 */ /* 0x000fe200078e00ff */
[----:B------:R-:W-:Y:S02]  /*0150*/  UMOV UR4, URZ ;  /* 0x000000ff00047c82 */ /* 0x000fe40008000000 */
[----:B------:R-:W-:Y:S08]  /*0160*/  BRA.U !UP0, `(.L_x_28) ;  /* 0x0000000508107547 */ /* 0x000ff0000b800000 */
[----:B------:R-:W0:Y:S01]  /*0170*/  LDCU.64 UR6, c[0x0][0x380] ;  /* 0x00007000ff0677ac */ /* 0x000e220008000a00 */
[----:B------:R-:W-:Y:S01]  /*0180*/  MOV R4, 0xf149f2ca ;  /* 0xf149f2ca00047802 */ /* 0x000fe20000000f00 */
[----:B------:R-:W-:Y:S01]  /*0190*/  IMAD.MOV.U32 R0, RZ, RZ, -0x1 ;  /* 0xffffffffff007424 */ /* 0x000fe200078e00ff */
[----:B------:R-:W-:Y:S01]  /*01a0*/  MOV R9, R5 ;  /* 0x0000000500097202 */ /* 0x000fe20000000f00 */
[----:B------:R-:W-:-:S04]  /*01b0*/  ULOP3.LUT UR4, UR5, 0x7ffffffc, URZ, 0xc0, !UPT ;  /* 0x7ffffffc05047892 */ /* 0x000fc8000f8ec0ff */
[----:B------:R-:W-:Y:S02]  /*01c0*/  UIADD3 UR9, UPT, UPT, -UR4, URZ, URZ ;  /* 0x000000ff04097290 */ /* 0x000fe4000fffe1ff */
[----:B0-----:R-:W-:-:S04]  /*01d0*/  UIADD3 UR5, UP0, UPT, UR6, 0x8, URZ ;  /* 0x0000000806057890 */ /* 0x001fc8000ff1e0ff */
[----:B------:R-:W-:-:S03]  /*01e0*/  UIADD3.X UR6, UPT, UPT, URZ, UR7, URZ, UP0, !UPT ;  /* 0x00000007ff067290 */ /* 0x000fc600087fe4ff */
[----:B------:R-:W-:-:S09]  /*01f0*/  UMOV UR7, 0x1 ;  /* 0x0000000100077882 */ /* 0x000fd20000000000 */
.L_x_37:
[----:B------:R-:W-:Y:S01]  /*0200*/  MOV R7, UR6 ;  /* 0x0000000600077c02 */ /* 0x000fe20008000f00 */
[----:B------:R-:W-:-:S04]  /*0210*/  IMAD.U32 R6, RZ, RZ, UR5 ;  /* 0x00000005ff067e24 */ /* 0x000fc8000f8e00ff */
[----:B------:R-:W-:-:S05]  /*0220*/  IMAD.WIDE R6, R9, 0x4, R6 ;  /* 0x0000000409067825 */ /* 0x000fca00078e0206 */
[----:B------:R-:W2:Y:S04]  /*0230*/  LDG.E R11, desc[UR12][R6.64+-0x8] ;  /* 0xfffff80c060b7981 */ /* 0x000ea8000c1e1900 */
[----:B------:R0:W5:Y:S04]  /*0240*/  LDG.E R12, desc[UR12][R6.64+-0x4] ;  /* 0xfffffc0c060c7981 */ /* 0x000168000c1e1900 */
[----:B------:R0:W5:Y:S04]  /*0250*/  LDG.E R13, desc[UR12][R6.64] ;  /* 0x0000000c060d7981 */ /* 0x000168000c1e1900 */
[----:B------:R0:W5:Y:S01]  /*0260*/  LDG.E R15, desc[UR12][R6.64+0x4] ;  /* 0x0000040c060f7981 */ /* 0x000162000c1e1900 */
[----:B------:R-:W-:Y:S01]  /*0270*/  UIADD3 UR10, UPT, UPT, UR7, -0x1, URZ ;  /* 0xffffffff070a7890 */ /* 0x000fe2000fffe0ff */
[----:B------:R-:W-:Y:S01]  /*0280*/  BSSY.RECONVERGENT B0, `(.L_x_29) ;  /* 0x000000c000007945 */ /* 0x000fe20003800200 */
[----:B------:R-:W-:-:S04]  /*0290*/  UIADD3 UR9, UPT, UPT, UR9, 0x4, URZ ;  /* 0x0000000409097890 */ /* 0x000fc8000fffe0ff */
[----:B------:R-:W-:Y:S01]  /*02a0*/  UISETP.NE.AND UP0, UPT, UR9, URZ, UPT ;  /* 0x000000ff0900728c */ /* 0x000fe2000bf05270 */
[----:B------:R-:W-:Y:S01]  /*02b0*/  IMAD.U32 R8, RZ, RZ, UR10 ;  /* 0x0000000aff087e24 */ /* 0x000fe2000f8e00ff */
[----:B--2---:R-:W-:Y:S02]  /*02c0*/  FSETP.GT.AND P0, PT, R11, R3, PT ;  /* 0x000000030b00720b */ /* 0x004fe40003f04000 */
[----:B------:R-:W-:-:S11]  /*02d0*/  MOV R10, R11 ;  /* 0x0000000b000a7202 */ /* 0x000fd60000000f00 */
[----:B0-----:R-:W-:Y:S05]  /*02e0*/  @P0 BRA `(.L_x_30) ;  /* 0x0000000000140947 */ /* 0x001fea0003800000 */
[-C--:B------:R-:W-:Y:S01]  /*02f0*/  FSETP.GT.AND P0, PT, R11, R4.reuse, PT ;  /* 0x000000040b00720b */ /* 0x080fe20003f04000 */
[----:B------:R-:W-:Y:S01]  /*0300*/  IMAD.MOV.U32 R10, RZ, RZ, R3 ;  /* 0x000000ffff0a7224 */ /* 0x000fe200078e0003 */
[----:B------:R-:W-:Y:S01]  /*0310*/  MOV R3, R4 ;  /* 0x0000000400037202 */ /* 0x000fe20000000f00 */
[----:B------:R-:W-:-:S10]  /*0320*/  IMAD.MOV.U32 R8, RZ, RZ, R0 ;  /* 0x000000ffff087224 */ /* 0x000fd400078e0000 */
[----:B------:R-:W-:-:S07]  /*0330*/  @P0 MOV R3, R11 ;  /* 0x0000000b00030202 */ /* 0x000fce0000000f00 */
.L_x_30:
[----:B------:R-:W-:Y:S05]  /*0340*/  BSYNC.RECONVERGENT B0 ;  /* 0x0000000000007941 */ /* 0x000fea0003800200 */
.L_x_29:
[----:B-----5:R-:W-:Y:S01]  /*0350*/  FSETP.GT.AND P0, PT, R12, R10, PT ;  /* 0x0000000a0c00720b */ /* 0x020fe20003f04000 */
[----:B------:R-:W-:Y:S01]  /*0360*/  BSSY.RECONVERGENT B0, `(.L_x_31) ;  /* 0x0000009000007945 */ /* 0x000fe20003800200 */
[----:B------:R-:W-:Y:S01]  /*0370*/  IMAD.U32 R0, RZ, RZ, UR7 ;  /* 0x00000007ff007e24 */ /* 0x000fe2000f8e00ff */
[----:B------:R-:W-:-:S10]  /*0380*/  MOV R6, R12 ;  /* 0x0000000c00067202 */ /* 0x000fd40000000f00 */
[----:B------:R-:W-:Y:S05]  /*0390*/  @P0 BRA `(.L_x_32) ;  /* 0x0000000000140947 */ /* 0x000fea0003800000 */
[-C--:B------:R-:W-:Y:S01]  /*03a0*/  FSETP.GT.AND P0, PT, R12, R3.reuse, PT ;  /* 0x000000030c00720b */ /* 0x080fe20003f04000 */
[----:B------:R-:W-:Y:S01]  /*03b0*/  IMAD.MOV.U32 R6, RZ, RZ, R10 ;  /* 0x000000ffff067224 */ /* 0x000fe200078e000a */
[----:B------:R-:W-:Y:S01]  /*03c0*/  MOV R10, R3 ;  /* 0x00000003000a7202 */ /* 0x000fe20000000f00 */
[----:B------:R-:W-:-:S10]  /*03d0*/  IMAD.MOV.U32 R0, RZ, RZ, R8 ;  /* 0x000000ffff007224 */ /* 0x000fd400078e0008 */
[----:B------:R-:W-:-:S07]  /*03e0*/  @P0 MOV R10, R12 ;  /* 0x0000000c000a0202 */ /* 0x000fce0000000f00 */
.L_x_32:
[----:B------:R-:W-:Y:S05]  /*03f0*/  BSYNC.RECONVERGENT B0 ;  /* 0x0000000000007941 */ /* 0x000fea0003800200 */
.L_x_31:
[----:B------:R-:W-:Y:S01]  /*0400*/  FSETP.GT.AND P0, PT, R13, R6, PT ;  /* 0x000000060d00720b */ /* 0x000fe20003f04000 */
[----:B------:R-:W-:Y:S01]  /*0410*/  UIADD3 UR10, UPT, UPT, UR7, 0x1, URZ ;  /* 0x00000001070a7890 */ /* 0x000fe2000fffe0ff */
[----:B------:R-:W-:Y:S01]  /*0420*/  BSSY.RECONVERGENT B0, `(.L_x_33) ;  /* 0x0000009000007945 */ /* 0x000fe20003800200 */
[----:B------:R-:W-:-:S04]  /*0430*/  IMAD.MOV.U32 R4, RZ, RZ, R13 ;  /* 0x000000ffff047224 */ /* 0x000fc800078e000d */
[----:B------:R-:W-:-:S06]  /*0440*/  MOV R7, UR10 ;  /* 0x0000000a00077c02 */ /* 0x000fcc0008000f00 */
[----:B------:R-:W-:Y:S05]  /*0450*/  @P0 BRA `(.L_x_34) ;  /* 0x0000000000140947 */ /* 0x000fea0003800000 */
[-C--:B------:R-:W-:Y:S01]  /*0460*/  FSETP.GT.AND P0, PT, R13, R10.reuse, PT ;  /* 0x0000000a0d00720b */ /* 0x080fe20003f04000 */
[----:B------:R-:W-:Y:S01]  /*0470*/  IMAD.MOV.U32 R4, RZ, RZ, R6 ;  /* 0x000000ffff047224 */ /* 0x000fe200078e0006 */
[----:B------:R-:W-:Y:S01]  /*0480*/  MOV R6, R10 ;  /* 0x0000000a00067202 */ /* 0x000fe20000000f00 */
[----:B------:R-:W-:-:S10]  /*0490*/  IMAD.MOV.U32 R7, RZ, RZ, R0 ;  /* 0x000000ffff077224 */ /* 0x000fd400078e0000 */
[----:B------:R-:W-:-:S07]  /*04a0*/  @P0 MOV R6, R13 ;  /* 0x0000000d00060202 */ /* 0x000fce0000000f00 */
.L_x_34:
[----:B------:R-:W-:Y:S05]  /*04b0*/  BSYNC.RECONVERGENT B0 ;  /* 0x0000000000007941 */ /* 0x000fea0003800200 */
.L_x_33:
        /* <DEDUP_REMOVED lines=11> */
.L_x_36:
[----:B------:R-:W-:Y:S05]  /*0570*/  BSYNC.RECONVERGENT B0 ;  /* 0x0000000000007941 */ /* 0x000fea0003800200 */
.L_x_35:
[----:B------:R-:W-:Y:S01]  /*0580*/  VIADD R9, R9, 0x4 ;  /* 0x0000000409097836 */ /* 0x000fe20000000000 */
[----:B------:R-:W-:Y:S01]  /*0590*/  UIADD3 UR7, UPT, UPT, UR7, 0x4, URZ ;  /* 0x0000000407077890 */ /* 0x000fe2000fffe0ff */
[----:B------:R-:W-:Y:S11]  /*05a0*/  BRA.U UP0, `(.L_x_37) ;  /* 0xfffffffd00147547 */ /* 0x000ff6000b83ffff */
.L_x_28:
[----:B------:R-:W-:-:S09]  /*05b0*/  UISETP.NE.AND UP0, UPT, UR8, URZ, UPT ;  /* 0x000000ff0800728c */ /* 0x000fd2000bf05270 */
[----:B------:R-:W-:Y:S05]  /*05c0*/  BRA.U !UP0, `(.L_x_27) ;  /* 0x0000000108647547 */ /* 0x000fea000b800000 */
[----:B------:R-:W0:Y:S01]  /*05d0*/  LDC.64 R8, c[0x0][0x380] ;  /* 0x0000e000ff087b82 */ /* 0x000e220000000a00 */
[----:B------:R-:W-:Y:S01]  /*05e0*/  IADD3 R5, PT, PT, R5, UR4, RZ ;  /* 0x0000000405057c10 */ /* 0x000fe2000fffe0ff */
[----:B------:R-:W-:-:S12]  /*05f0*/  UIADD3 UR5, UPT, UPT, -UR8, URZ, URZ ;  /* 0x000000ff08057290 */ /* 0x000fd8000fffe1ff */
.L_x_40:
[----:B0-----:R-:W-:-:S06]  /*0600*/  IMAD.WIDE R6, R5, 0x4, R8 ;  /* 0x0000000405067825 */ /* 0x001fcc00078e0208 */
[----:B------:R-:W2:Y:S01]  /*0610*/  LDG.E R6, desc[UR12][R6.64] ;  /* 0x0000000c06067981 */ /* 0x000ea2000c1e1900 */
[----:B------:R-:W-:Y:S01]  /*0620*/  UIADD3 UR5, UPT, UPT, UR5, 0x1, URZ ;  /* 0x0000000105057890 */ /* 0x000fe2000fffe0ff */
[----:B------:R-:W-:Y:S01]  /*0630*/  IMAD.MOV.U32 R10, RZ, RZ, R0 ;  /* 0x000000ffff0a7224 */ /* 0x000fe200078e0000 */
[----:B------:R-:W-:Y:S01]  /*0640*/  MOV R0, UR4 ;  /* 0x0000000400007c02 */ /* 0x000fe20008000f00 */
[----:B------:R-:W-:Y:S01]  /*0650*/  IMAD.MOV.U32 R11, RZ, RZ, R3 ;  /* 0x000000ffff0b7224 */ /* 0x000fe200078e0003 */
[----:B------:R-:W-:Y:S01]  /*0660*/  UIADD3 UR4, UPT, UPT, UR4, 0x1, URZ ;  /* 0x0000000104047890 */ /* 0x000fe2000fffe0ff */
[----:B------:R-:W-:Y:S01]  /*0670*/  BSSY.RECONVERGENT B0, `(.L_x_38) ;  /* 0x000000c000007945 */ /* 0x000fe20003800200 */
[----:B------:R-:W-:Y:S01]  /*0680*/  UISETP.NE.AND UP0, UPT, UR5, URZ, UPT ;  /* 0x000000ff0500728c */ /* 0x000fe2000bf05270 */
[----:B------:R-:W-:Y:S01]  /*0690*/  MOV R13, R4 ;  /* 0x00000004000d7202 */ /* 0x000fe20000000f00 */
[----:B------:R-:W-:Y:S01]  /*06a0*/  IMAD.MOV.U32 R4, RZ, RZ, R11 ;  /* 0x000000ffff047224 */ /* 0x000fe200078e000b */
[----:B--2---:R-:W-:-:S02]  /*06b0*/  FSETP.GT.AND P0, PT, R6, R3, PT ;  /* 0x000000030600720b */ /* 0x004fc40003f04000 */
[----:B------:R-:W-:-:S11]  /*06c0*/  MOV R3, R6 ;  /* 0x0000000600037202 */ /* 0x000fd60000000f00 */
[----:B------:R-:W-:Y:S05]  /*06d0*/  @P0 BRA `(.L_x_39) ;  /* 0x0000000000140947 */ /* 0x000fea0003800000 */
[----:B------:R-:W-:Y:S01]  /*06e0*/  FSETP.GT.AND P0, PT, R6, R13, PT ;  /* 0x0000000d0600720b */ /* 0x000fe20003f04000 */
[----:B------:R-:W-:Y:S01]  /*06f0*/  IMAD.MOV.U32 R4, RZ, RZ, R13 ;  /* 0x000000ffff047224 */ /* 0x000fe200078e000d */
[----:B------:R-:W-:Y:S01]  /*0700*/  MOV R3, R11 ;  /* 0x0000000b00037202 */ /* 0x000fe20000000f00 */
[----:B------:R-:W-:-:S10]  /*0710*/  IMAD.MOV.U32 R0, RZ, RZ, R10 ;  /* 0x000000ffff007224 */ /* 0x000fd400078e000a */
[----:B------:R-:W-:-:S07]  /*0720*/  @P0 MOV R4, R6 ;  /* 0x0000000600040202 */ /* 0x000fce0000000f00 */
.L_x_39:
[----:B------:R-:W-:Y:S05]  /*0730*/  BSYNC.RECONVERGENT B0 ;  /* 0x0000000000007941 */ /* 0x000fea0003800200 */
.L_x_38:
[----:B------:R-:W-:Y:S01]  /*0740*/  IADD3 R5, PT, PT, R5, 0x1, RZ ;  /* 0x0000000105057810 */ /* 0x000fe20007ffe0ff */
[----:B------:R-:W-:Y:S06]  /*0750*/  BRA.U UP0, `(.L_x_40) ;  /* 0xfffffffd00a87547 */ /* 0x000fec000b83ffff */
.L_x_27:
        /* <DEDUP_REMOVED lines=18> */
.L_x_41:
        /* <DEDUP_REMOVED lines=16> */
.L_x_59:


//--------------------- .text._Z30similarityMatrixAndTransposeV2PKfS0_iiiPfS1_ --------------------------
	.section	.text._Z30similarityMatrixAndTransposeV2PKfS0_iiiPfS1_,"ax",@progbits
	.align	128
        .global         _Z30similarityMatrixAndTransposeV2PKfS0_iiiPfS1_
        .type           _Z30similarityMatrixAndTransposeV2PKfS0_iiiPfS1_,@function
        .size           _Z30similarityMatrixAndTransposeV2PKfS0_iiiPfS1_,(.L_x_60 - _Z30similarityMatrixAndTransposeV2PKfS0_iiiPfS1_)
        .other          _Z30similarityMatrixAndTransposeV2PKfS0_iiiPfS1_,@"STO_CUDA_ENTRY STV_DEFAULT"
_Z30similarityMatrixAndTransposeV2PKfS0_iiiPfS1_:
.text._Z30similarityMatrixAndTransposeV2PKfS0_iiiPfS1_:
[----:B------:R-:W-:Y:S01]  /*0000*/  LDC R1, c[0x0][0x37c] ;  /* 0x0000df00ff017b82 */ /* 0x000fe20000000800 */
[----:B------:R-:W0:Y:S07]  /*0010*/  S2R R0, SR_TID.Y ;  /* 0x0000000000007919 */ /* 0x000e2e0000002200 */
[----:B------:R-:W1:Y:S01]  /*0020*/  LDC R2, c[0x0][0x360] ;  /* 0x0000d800ff027b82 */ /* 0x000e620000000800 */
[----:B------:R-:W2:Y:S01]  /*0030*/  LDCU.64 UR14, c[0x0][0x390] ;  /* 0x00007200ff0e77ac */ /* 0x000ea20008000a00 */
[----:B------:R-:W1:Y:S06]  /*0040*/  S2R R7, SR_TID.X ;  /* 0x0000000000077919 */ /* 0x000e6c0000002100 */
[----:B------:R-:W0:Y:S08]  /*0050*/  S2UR UR5, SR_CTAID.Y ;  /* 0x00000000000579c3 */ /* 0x000e300000002600 */
[----:B------:R-:W0:Y:S08]  /*0060*/  LDC R3, c[0x0][0x364] ;  /* 0x0000d900ff037b82 */ /* 0x000e300000000800 */
[----:B------:R-:W1:Y:S01]  /*0070*/  S2UR UR4, SR_CTAID.X ;  /* 0x00000000000479c3 */ /* 0x000e620000002500 */
[----:B0-----:R-:W-:-:S05]  /*0080*/  IMAD R0, R3, UR5, R0 ;  /* 0x0000000503007c24 */ /* 0x001fca000f8e0200 */
[----:B--2---:R-:W-:Y:S01]  /*0090*/  ISETP.GE.AND P0, PT, R0, UR15, PT ;  /* 0x0000000f00007c0c */ /* 0x004fe2000bf06270 */
[----:B-1----:R-:W-:-:S05]  /*00a0*/  IMAD R7, R2, UR4, R7 ;  /* 0x0000000402077c24 */ /* 0x002fca000f8e0207 */
[----:B------:R-:W-:-:S13]  /*00b0*/  ISETP.GE.OR P0, PT, R7, UR14, P0 ;  /* 0x0000000e07007c0c */ /* 0x000fda0008706670 */
[----:B------:R-:W-:Y:S05]  /*00c0*/  @P0 EXIT ;  /* 0x000000000000094d */ /* 0x000fea0003800000 */
[----:B------:R-:W0:Y:S01]  /*00d0*/  LDCU UR7, c[0x0][0x398] ;  /* 0x00007300ff0777ac */ /* 0x000e220008000800 */
[----:B------:R-:W-:Y:S01]  /*00e0*/  HFMA2 R14, -RZ, RZ, 0, 0 ;  /* 0x00000000ff0e7431 */ /* 0x000fe200000001ff */
[----:B------:R-:W1:Y:S01]  /*00f0*/  LDCU.64 UR12, c[0x0][0x358] ;  /* 0x00006b00ff0c77ac */ /* 0x000e620008000a00 */
[----:B0-----:R-:W-:-:S09]  /*0100*/  UISETP.GE.AND UP0, UPT, UR7, 0x1, UPT ;  /* 0x000000010700788c */ /* 0x001fd2000bf06270 */
[----:B-1----:R-:W-:Y:S05]  /*0110*/  BRA.U !UP0, `(.L_x_42) ;  /* 0x0000000908987547 */ /* 0x002fea000b800000 */
[----:B------:R-:W-:Y:S02]  /*0120*/  UISETP.GE.U32.AND UP1, UPT, UR7, 0x10, UPT ;  /* 0x000000100700788c */ /* 0x000fe4000bf26070 */
[----:B------:R-:W-:Y:S01]  /*0130*/  IMAD R8, R7, UR7, RZ ;  /* 0x0000000707087c24 */ /* 0x000fe2000f8e02ff */
[----:B------:R-:W-:Y:S02]  /*0140*/  ULOP3.LUT UR10, UR7, 0xf, URZ, 0xc0, !UPT ;  /* 0x0000000f070a7892 */ /* 0x000fe4000f8ec0ff */
[----:B------:R-:W-:Y:S01]  /*0150*/  IMAD R9, R0, UR7, RZ ;  /* 0x0000000700097c24 */ /* 0x000fe2000f8e02ff */
[----:B------:R-:W-:Y:S01]  /*0160*/  MOV R14, RZ ;  /* 0x000000ff000e7202 */ /* 0x000fe20000000f00 */
[----:B------:R-:W-:Y:S01]  /*0170*/  UMOV UR4, URZ ;  /* 0x000000ff00047c82 */ /* 0x000fe20008000000 */
[----:B------:R-:W-:Y:S01]  /*0180*/  UISETP.NE.AND UP0, UPT, UR10, URZ, UPT ;  /* 0x000000ff0a00728c */ /* 0x000fe2000bf05270 */
[----:B------:R-:W-:Y:S10]  /*0190*/  BRA.U !UP1, `(.L_x_43) ;  /* 0x0000000509107547 */ /* 0x000ff4000b800000 */
[----:B------:R-:W0:Y:S01]  /*01a0*/  LDC.64 R2, c[0x0][0x388] ;  /* 0x0000e200ff027b82 */ /* 0x000e220000000a00 */
[----:B------:R-:W1:Y:S01]  /*01b0*/  LDCU.64 UR8, c[0x0][0x380] ;  /* 0x00007000ff0877ac */ /* 0x000e620008000a00 */
[----:B------:R-:W-:Y:S02]  /*01c0*/  MOV R14, RZ ;  /* 0x000000ff000e7202 */ /* 0x000fe40000000f00 */
[----:B------:R-:W-:Y:S01]  /*01d0*/  MOV R6, R8 ;  /* 0x0000000800067202 */ /* 0x000fe20000000f00 */
[----:B------:R-:W-:Y:S02]  /*01e0*/  ULOP3.LUT UR4, UR7, 0x7ffffff0, URZ, 0xc0, !UPT ;  /* 0x7ffffff007047892 */ /* 0x000fe4000f8ec0ff */
[----:B-1----:R-:W-:Y:S02]  /*01f0*/  UIADD3 UR5, UP1, UPT, UR8, 0x20, URZ ;  /* 0x0000002008057890 */ /* 0x002fe4000ff3e0ff */
[----:B------:R-:W-:Y:S02]  /*0200*/  UIADD3 UR8, UPT, UPT, -UR4, URZ, URZ ;  /* 0x000000ff04087290 */ /* 0x000fe4000fffe1ff */
[----:B------:R-:W-:Y:S01]  /*0210*/  UIADD3.X UR6, UPT, UPT, URZ, UR9, URZ, UP1, !UPT ;  /* 0x00000009ff067290 */ /* 0x000fe20008ffe4ff */
[----:B0-----:R-:W-:-:S03]  /*0220*/  IMAD.WIDE.U32 R2, R9, 0x4, R2 ;  /* 0x0000000409027825 */ /* 0x001fc600078e0002 */
[----:B------:R-:W-:-:S04]  /*0230*/  IADD3 R2, P0, PT, R2, 0x20, RZ ;  /* 0x0000002002027810 */ /* 0x000fc80007f1e0ff */
[----:B------:R-:W-:-:S09]  /*0240*/  IADD3.X R3, PT, PT, RZ, R3, RZ, P0, !PT ;  /* 0x00000003ff037210 */ /* 0x000fd200007fe4ff */
.L_x_44:
[----:B------:R-:W-:Y:S01]  /*0250*/  MOV R4, UR5 ;  /* 0x0000000500047c02 */ /* 0x000fe20008000f00 */
[----:B------:R-:W2:Y:S01]  /*0260*/  LDG.E R16, desc[UR12][R2.64+-0x20] ;  /* 0xffffe00c02107981 */ /* 0x000ea2000c1e1900 */
[----:B------:R-:W-:-:S03]  /*0270*/  MOV R5, UR6 ;  /* 0x0000000600057c02 */ /* 0x000fc60008000f00 */
[----:B------:R-:W3:Y:S01]  /*0280*/  LDG.E R24, desc[UR12][R2.64+-0x1c] ;  /* 0xffffe40c02187981 */ /* 0x000ee2000c1e1900 */
[----:B------:R-:W-:-:S03]  /*0290*/  IMAD.WIDE R4, R6, 0x4, R4 ;  /* 0x0000000406047825 */ /* 0x000fc600078e0204 */
[----:B------:R-:W4:Y:S04]  /*02a0*/  LDG.E R18, desc[UR12][R2.64+-0x18] ;  /* 0xffffe80c02127981 */ /* 0x000f28000c1e1900 */
[----:B------:R-:W2:Y:S04]  /*02b0*/  LDG.E R15, desc[UR12][R4.64+-0x20] ;  /* 0xffffe00c040f7981 */ /* 0x000ea8000c1e1900 */
[----:B------:R-:W3:Y:S04]  /*02c0*/  LDG.E R17, desc[UR12][R4.64+-0x1c] ;  /* 0xffffe40c04117981 */ /* 0x000ee8000c1e1900 */
        /* <DEDUP_REMOVED lines=12> */
[----:B--2---:R-:W-:-:S03]  /*0390*/  FFMA R16, R15, R16, R14 ;  /* 0x000000100f107223 */ /* 0x004fc6000000000e */
[----:B------:R-:W2:Y:S01]  /*03a0*/  LDG.E R15, desc[UR12][R2.64+-0x4] ;  /* 0xfffffc0c020f7981 */ /* 0x000ea2000c1e1900 */
[----:B---3--:R-:W-:-:S03]  /*03b0*/  FFMA R24, R17, R24, R16 ;  /* 0x0000001811187223 */ /* 0x008fc60000000010 */
[----:B------:R-:W2:Y:S01]  /*03c0*/  LDG.E R14, desc[UR12][R4.64+-0x4] ;  /* 0xfffffc0c040e7981 */ /* 0x000ea2000c1e1900 */
[----:B----4-:R-:W-:-:S03]  /*03d0*/  FFMA R24, R19, R18, R24 ;  /* 0x0000001213187223 */ /* 0x010fc60000000018 */
[----:B------:R-:W3:Y:S04]  /*03e0*/  LDG.E R16, desc[UR12][R2.64] ;  /* 0x0000000c02107981 */ /* 0x000ee8000c1e1900 */
[----:B------:R-:W3:Y:S01]  /*03f0*/  LDG.E R17, desc[UR12][R4.64] ;  /* 0x0000000c04117981 */ /* 0x000ee2000c1e1900 */
[----:B-----5:R-:W-:-:S03]  /*0400*/  FFMA R24, R21, R20, R24 ;  /* 0x0000001415187223 */ /* 0x020fc60000000018 */
[----:B------:R-:W4:Y:S04]  /*0410*/  LDG.E R19, desc[UR12][R2.64+0x4] ;  /* 0x0000040c02137981 */ /* 0x000f28000c1e1900 */
[----:B------:R-:W4:Y:S01]  /*0420*/  LDG.E R18, desc[UR12][R4.64+0x4] ;  /* 0x0000040c04127981 */ /* 0x000f22000c1e1900 */
[----:B------:R-:W-:-:S03]  /*0430*/  FFMA R24, R23, R22, R24 ;  /* 0x0000001617187223 */ /* 0x000fc60000000018 */
[----:B------:R-:W5:Y:S04]  /*0440*/  LDG.E R21, desc[UR12][R2.64+0x8] ;  /* 0x0000080c02157981 */ /* 0x000f68000c1e1900 */
[----:B------:R-:W5:Y:S01]  /*0450*/  LDG.E R20, desc[UR12][R4.64+0x8] ;  /* 0x0000080c04147981 */ /* 0x000f62000c1e1900 */
[----:B------:R-:W-:-:S03]  /*0460*/  FFMA R24, R11, R10, R24 ;  /* 0x0000000a0b187223 */ /* 0x000fc60000000018 */
[----:B------:R-:W5:Y:S04]  /*0470*/  LDG.E R23, desc[UR12][R2.64+0xc] ;  /* 0x00000c0c02177981 */ /* 0x000f68000c1e1900 */
[----:B------:R-:W5:Y:S04]  /*0480*/  LDG.E R22, desc[UR12][R4.64+0xc] ;  /* 0x00000c0c04167981 */ /* 0x000f68000c1e1900 */
[----:B------:R-:W5:Y:S01]  /*0490*/  LDG.E R10, desc[UR12][R2.64+0x10] ;  /* 0x0000100c020a7981 */ /* 0x000f62000c1e1900 */
[----:B------:R-:W-:-:S03]  /*04a0*/  FFMA R29, R13, R12, R24 ;  /* 0x0000000c0d1d7223 */ /* 0x000fc60000000018 */
[----:B------:R-:W5:Y:S04]  /*04b0*/  LDG.E R11, desc[UR12][R4.64+0x10] ;  /* 0x0000100c040b7981 */ /* 0x000f68000c1e1900 */
[----:B------:R-:W5:Y:S04]  /*04c0*/  LDG.E R24, desc[UR12][R4.64+0x14] ;  /* 0x0000140c04187981 */ /* 0x000f68000c1e1900 */
[----:B------:R0:W5:Y:S04]  /*04d0*/  LDG.E R12, desc[UR12][R2.64+0x18] ;  /* 0x0000180c020c7981 */ /* 0x000168000c1e1900 */
[----:B------:R-:W5:Y:S01]  /*04e0*/  LDG.E R13, desc[UR12][R4.64+0x18] ;  /* 0x0000180c040d7981 */ /* 0x000f62000c1e1900 */
[----:B------:R-:W-:-:S04]  /*04f0*/  UIADD3 UR8, UPT, UPT, UR8, 0x10, URZ ;  /* 0x0000001008087890 */ /* 0x000fc8000fffe0ff */
[----:B------:R-:W-:Y:S01]  /*0500*/  UISETP.NE.AND UP1, UPT, UR8, URZ, UPT ;  /* 0x000000ff0800728c */ /* 0x000fe2000bf25270 */
[----:B0-----:R-:W-:Y:S02]  /*0510*/  IADD3 R2, P0, PT, R2, 0x40, RZ ;  /* 0x0000004002027810 */ /* 0x001fe40007f1e0ff */
[----:B------:R-:W-:Y:S02]  /*0520*/  IADD3 R6, PT, PT, R6, 0x10, RZ ;  /* 0x0000001006067810 */ /* 0x000fe40007ffe0ff */
[----:B------:R-:W-:Y:S01]  /*0530*/  IADD3.X R3, PT, PT, RZ, R3, RZ, P0, !PT ;  /* 0x00000003ff037210 */ /* 0x000fe200007fe4ff */
[----:B--2---:R-:W-:-:S04]  /*0540*/  FFMA R14, R14, R15, R29 ;  /* 0x0000000f0e0e7223 */ /* 0x004fc8000000001d */
[----:B---3--:R-:W-:-:S04]  /*0550*/  FFMA R17, R17, R16, R14 ;  /* 0x0000001011117223 */ /* 0x008fc8000000000e */
[----:B----4-:R-:W-:-:S04]  /*0560*/  FFMA R17, R18, R19, R17 ;  /* 0x0000001312117223 */ /* 0x010fc80000000011 */
[----:B-----5:R-:W-:-:S04]  /*0570*/  FFMA R17, R20, R21, R17 ;  /* 0x0000001514117223 */ /* 0x020fc80000000011 */
[----:B------:R-:W-:-:S04]  /*0580*/  FFMA R22, R22, R23, R17 ;  /* 0x0000001716167223 */ /* 0x000fc80000000011 */
[----:B------:R-:W-:-:S04]  /*0590*/  FFMA R11, R11, R10, R22 ;  /* 0x0000000a0b0b7223 */ /* 0x000fc80000000016 */
[----:B------:R-:W-:-:S04]  /*05a0*/  FFMA R24, R24, R25, R11 ;  /* 0x0000001918187223 */ /* 0x000fc8000000000b */
[----:B------:R-:W-:-:S04]  /*05b0*/  FFMA R13, R13, R12, R24 ;  /* 0x0000000c0d0d7223 */ /* 0x000fc80000000018 */
[----:B------:R-:W-:Y:S01]  /*05c0*/  FFMA R14, R26, R27, R13 ;  /* 0x0000001b1a0e7223 */ /* 0x000fe2000000000d */
[----:B------:R-:W-:Y:S06]  /*05d0*/  BRA.U UP1, `(.L_x_44) ;  /* 0xfffffffd011c7547 */ /* 0x000fec000b83ffff */
.L_x_43:
[----:B------:R-:W-:Y:S05]  /*05e0*/  BRA.U !UP0, `(.L_x_42) ;  /* 0x0000000508647547 */ /* 0x000fea000b800000 */
[----:B------:R-:W-:Y:S02]  /*05f0*/  UISETP.GE.U32.AND UP0, UPT, UR10, 0x8, UPT ;  /* 0x000000080a00788c */ /* 0x000fe4000bf06070 */
[----:B------:R-:W-:-:S04]  /*0600*/  ULOP3.LUT UR6, UR7, 0x7, URZ, 0xc0, !UPT ;  /* 0x0000000707067892 */ /* 0x000fc8000f8ec0ff */
[----:B------:R-:W-:-:S03]  /*0610*/  UISETP.NE.AND UP1, UPT, UR6, URZ, UPT ;  /* 0x000000ff0600728c */ /* 0x000fc6000bf25270 */
[----:B------:R-:W-:Y:S08]  /*0620*/  BRA.U !UP0, `(.L_x_45) ;  /* 0x0000000108907547 */ /* 0x000ff0000b800000 */
[----:B------:R-:W0:Y:S01]  /*0630*/  LDC.64 R10, c[0x0][0x388] ;  /* 0x0000e200ff0a7b82 */ /* 0x000e220000000a00 */
[----:B------:R-:W1:Y:S01]  /*0640*/  LDCU.64 UR8, c[0x0][0x388] ;  /* 0x00007100ff0877ac */ /* 0x000e620008000a00 */
[C---:B------:R-:W-:Y:S02]  /*0650*/  IADD3 R13, PT, PT, R9.reuse, UR4, RZ ;  /* 0x00000004090d7c10 */ /* 0x040fe4000fffe0ff */
[----:B------:R-:W-:Y:S02]  /*0660*/  IADD3 R6, P0, PT, R9, UR4, RZ ;  /* 0x0000000409067c10 */ /* 0x000fe4000ff1e0ff */
[----:B------:R-:W-:Y:S02]  /*0670*/  IADD3 R3, PT, PT, R8, UR4, RZ ;  /* 0x0000000408037c10 */ /* 0x000fe4000fffe0ff */
[----:B------:R-:W2:Y:S01]  /*0680*/  LDC.64 R4, c[0x0][0x380] ;  /* 0x0000e000ff047b82 */ /* 0x000ea20000000a00 */
[----:B0-----:R-:W-:Y:S01]  /*0690*/  IMAD.WIDE.U32 R10, R13, 0x4, R10 ;  /* 0x000000040d0a7825 */ /* 0x001fe200078e000a */
[----:B------:R-:W-:-:S02]  /*06a0*/  IADD3.X R13, PT, PT, RZ, RZ, RZ, P0, !PT ;  /* 0x000000ffff0d7210 */ /* 0x000fc400007fe4ff */
[C---:B-1----:R-:W-:Y:S02]  /*06b0*/  LEA R2, P0, R6.reuse, UR8, 0x2 ;  /* 0x0000000806027c11 */ /* 0x042fe4000f8010ff */
[----:B------:R-:W3:Y:S01]  /*06c0*/  LDG.E R16, desc[UR12][R10.64] ;  /* 0x0000000c0a107981 */ /* 0x000ee2000c1e1900 */
[----:B--2---:R-:W-:Y:S01]  /*06d0*/  IMAD.WIDE R4, R3, 0x4, R4 ;  /* 0x0000000403047825 */ /* 0x004fe200078e0204 */
[----:B------:R-:W-:-:S04]  /*06e0*/  LEA.HI.X R3, R6, UR9, R13, 0x2, P0 ;  /* 0x0000000906037c11 */ /* 0x000fc800080f140d */
[----:B------:R-:W3:Y:S04]  /*06f0*/  LDG.E R15, desc[UR12][R4.64] ;  /* 0x0000000c040f7981 */ /* 0x000ee8000c1e1900 */
[----:B------:R-:W2:Y:S04]  /*0700*/  LDG.E R18, desc[UR12][R4.64+0x4] ;  /* 0x0000040c04127981 */ /* 0x000ea8000c1e1900 */
[----:B------:R-:W2:Y:S04]  /*0710*/  LDG.E R17, desc[UR12][R2.64+0x4] ;  /* 0x0000040c02117981 */ /* 0x000ea8000c1e1900 */
        /* <DEDUP_REMOVED lines=12> */
[----:B------:R-:W-:Y:S01]  /*07e0*/  UIADD3 UR4, UPT, UPT, UR4, 0x8, URZ ;  /* 0x0000000804047890 */ /* 0x000fe2000fffe0ff */
[----:B---3--:R-:W-:-:S04]  /*07f0*/  FFMA R15, R15, R16, R14 ;  /* 0x000000100f0f7223 */ /* 0x008fc8000000000e */
[----:B--2---:R-:W-:-:S04]  /*0800*/  FFMA R15, R18, R17, R15 ;  /* 0x00000011120f7223 */ /* 0x004fc8000000000f */
[----:B----4-:R-:W-:-:S04]  /*0810*/  FFMA R15, R20, R19, R15 ;  /* 0x00000013140f7223 */ /* 0x010fc8000000000f */
[----:B-----5:R-:W-:-:S04]  /*0820*/  FFMA R15, R22, R21, R15 ;  /* 0x00000015160f7223 */ /* 0x020fc8000000000f */
[----:B------:R-:W-:-:S04]  /*0830*/  FFMA R15, R24, R23, R15 ;  /* 0x00000017180f7223 */ /* 0x000fc8000000000f */
[----:B------:R-:W-:-:S04]  /*0840*/  FFMA R13, R12, R13, R15 ;  /* 0x0000000d0c0d7223 */ /* 0x000fc8000000000f */
[----:B------:R-:W-:-:S04]  /*0850*/  FFMA R11, R6, R11, R13 ;  /* 0x0000000b060b7223 */ /* 0x000fc8000000000d */
[----:B------:R-:W-:-:S07]  /*0860*/  FFMA R14, R26, R10, R11 ;  /* 0x0000000a1a0e7223 */ /* 0x000fce000000000b */
.L_x_45:
        /* <DEDUP_REMOVED lines=13> */
[----:B-1----:R-:W-:-:S03]  /*0940*/  LEA R2, P0, R6, UR6, 0x2 ;  /* 0x0000000606027c11 */ /* 0x002fc6000f8010ff */
[----:B------:R-:W3:Y:S01]  /*0950*/  LDG.E R10, desc[UR12][R10.64] ;  /* 0x0000000c0a0a7981 */ /* 0x000ee2000c1e1900 */
[----:B------:R-:W-:Y:S01]  /*0960*/  LEA.HI.X R3, R6, UR7, R3, 0x2, P0 ;  /* 0x0000000706037c11 */ /* 0x000fe200080f1403 */
[----:B--2---:R-:W-:-:S04]  /*0970*/  IMAD.WIDE R4, R13, 0x4, R4 ;  /* 0x000000040d047825 */ /* 0x004fc800078e0204 */
[----:B------:R-:W2:Y:S04]  /*0980*/  LDG.E R12, desc[UR12][R2.64+0x4] ;  /* 0x0000040c020c7981 */ /* 0x000ea8000c1e1900 */
[----:B------:R-:W3:Y:S04]  /*0990*/  LDG.E R13, desc[UR12][R4.64] ;  /* 0x0000000c040d7981 */ /* 0x000ee8000c1e1900 */
[----:B------:R-:W2:Y:S04]  /*09a0*/  LDG.E R6, desc[UR12][R4.64+0x4] ;  /* 0x0000040c04067981 */ /* 0x000ea8000c1e1900 */
[----:B------:R-:W4:Y:S04]  /*09b0*/  LDG.E R15, desc[UR12][R4.64+0x8] ;  /* 0x0000080c040f7981 */ /* 0x000f28000c1e1900 */
[----:B------:R-:W4:Y:S04]  /*09c0*/  LDG.E R16, desc[UR12][R2.64+0x8] ;  /* 0x0000080c02107981 */ /* 0x000f28000c1e1900 */
[----:B------:R-:W5:Y:S04]  /*09d0*/  LDG.E R18, desc[UR12][R2.64+0xc] ;  /* 0x00000c0c02127981 */ /* 0x000f68000c1e1900 */
[----:B------:R-:W5:Y:S01]  /*09e0*/  LDG.E R17, desc[UR12][R4.64+0xc] ;  /* 0x00000c0c04117981 */ /* 0x000f62000c1e1900 */
[----:B------:R-:W-:Y:S01]  /*09f0*/  UIADD3 UR4, UPT, UPT, UR4, 0x4, URZ ;  /* 0x0000000404047890 */ /* 0x000fe2000fffe0ff */
[----:B---3--:R-:W-:-:S04]  /*0a00*/  FFMA R13, R13, R10, R14 ;  /* 0x0000000a0d0d7223 */ /* 0x008fc8000000000e */
[----:B--2---:R-:W-:-:S04]  /*0a10*/  FFMA R6, R6, R12, R13 ;  /* 0x0000000c06067223 */ /* 0x004fc8000000000d */
[----:B----4-:R-:W-:-:S04]  /*0a20*/  FFMA R6, R15, R16, R6 ;  /* 0x000000100f067223 */ /* 0x010fc80000000006 */
[----:B-----5:R-:W-:-:S07]  /*0a30*/  FFMA R14, R17, R18, R6 ;  /* 0x00000012110e7223 */ /* 0x020fce0000000006 */
.L_x_46:
[----:B------:R-:W-:Y:S05]  /*0a40*/  BRA.U !UP1, `(.L_x_42) ;  /* 0x00000001094c7547 */ /* 0x000fea000b800000 */
[----:B------:R-:W0:Y:S01]  /*0a50*/  LDC.64 R4, c[0x0][0x388] ;  /* 0x0000e200ff047b82 */ /* 0x000e220000000a00 */
[----:B------:R-:W-:Y:S01]  /*0a60*/  IADD3 R9, PT, PT, R9, UR4, RZ ;  /* 0x0000000409097c10 */ /* 0x000fe2000fffe0ff */
[----:B------:R-:W-:Y:S01]  /*0a70*/  UIADD3 UR5, UPT, UPT, -UR5, URZ, URZ ;  /* 0x000000ff05057290 */ /* 0x000fe2000fffe1ff */
[----:B------:R-:W-:-:S05]  /*0a80*/  IADD3 R11, PT, PT, R8, UR4, RZ ;  /* 0x00000004080b7c10 */ /* 0x000fca000fffe0ff */
[----:B------:R-:W1:Y:S01]  /*0a90*/  LDC.64 R2, c[0x0][0x380] ;  /* 0x0000e000ff027b82 */ /* 0x000e620000000a00 */
[----:B0-----:R-:W-:-:S03]  /*0aa0*/  IMAD.WIDE.U32 R4, R9, 0x4, R4 ;  /* 0x0000000409047825 */ /* 0x001fc600078e0004 */
[----:B------:R-:W-:Y:S02]  /*0ab0*/  MOV R10, R4 ;  /* 0x00000004000a7202 */ /* 0x000fe40000000f00 */
[----:B------:R-:W-:-:S07]  /*0ac0*/  MOV R9, R5 ;  /* 0x0000000500097202 */ /* 0x000fce0000000f00 */
.L_x_47:
[----:B-1----:R-:W-:Y:S01]  /*0ad0*/  IMAD.WIDE R4, R11, 0x4, R2 ;  /* 0x000000040b047825 */ /* 0x002fe200078e0202 */
[----:B------:R-:W-:-:S05]  /*0ae0*/  MOV R8, R10 ;  /* 0x0000000a00087202 */ /* 0x000fca0000000f00 */
[----:B------:R-:W2:Y:S04]  /*0af0*/  LDG.E R5, desc[UR12][R4.64] ;  /* 0x0000000c04057981 */ /* 0x000ea8000c1e1900 */
[----:B------:R0:W2:Y:S01]  /*0b00*/  LDG.E R6, desc[UR12][R8.64] ;  /* 0x0000000c08067981 */ /* 0x0000a2000c1e1900 */
[----:B------:R-:W-:Y:S01]  /*0b10*/  UIADD3 UR5, UPT, UPT, UR5, 0x1, URZ ;  /* 0x0000000105057890 */ /* 0x000fe2000fffe0ff */
[----:B------:R-:W-:Y:S02]  /*0b20*/  IADD3 R10, P0, PT, R10, 0x4, RZ ;  /* 0x000000040a0a7810 */ /* 0x000fe40007f1e0ff */
[----:B------:R-:W-:Y:S01]  /*0b30*/  IADD3 R11, PT, PT, R11, 0x1, RZ ;  /* 0x000000010b0b7810 */ /* 0x000fe20007ffe0ff */
[----:B------:R-:W-:Y:S01]  /*0b40*/  UISETP.NE.AND UP0, UPT, UR5, URZ, UPT ;  /* 0x000000ff0500728c */ /* 0x000fe2000bf05270 */
[----:B0-----:R-:W-:Y:S01]  /*0b50*/  IADD3.X R9, PT, PT, RZ, R9, RZ, P0, !PT ;  /* 0x00000009ff097210 */ /* 0x001fe200007fe4ff */
[----:B--2---:R-:W-:-:S07]  /*0b60*/  FFMA R14, R5, R6, R14 ;  /* 0x00000006050e7223 */ /* 0x004fce000000000e */
[----:B------:R-:W-:Y:S05]  /*0b70*/  BRA.U UP0, `(.L_x_47) ;  /* 0xfffffffd00d47547 */ /* 0x000fea000b83ffff */
.L_x_42:
[----:B------:R-:W0:Y:S01]  /*0b80*/  LDC.64 R2, c[0x0][0x3a0] ;  /* 0x0000e800ff027b82 */ /* 0x000e220000000a00 */
[----:B------:R-:W-:Y:S02]  /*0b90*/  IMAD R9, R7, UR15, R0 ;  /* 0x0000000f07097c24 */ /* 0x000fe4000f8e0200 */
[----:B------:R-:W-:-:S05]  /*0ba0*/  IMAD R7, R0, UR14, R7 ;  /* 0x0000000e00077c24 */ /* 0x000fca000f8e0207 */
[----:B------:R-:W1:Y:S01]  /*0bb0*/  LDC.64 R4, c[0x0][0x3a8] ;  /* 0x0000ea00ff047b82 */ /* 0x000e620000000a00 */
[----:B0-----:R-:W-:-:S05]  /*0bc0*/  IMAD.WIDE R2, R9, 0x4, R2 ;  /* 0x0000000409027825 */ /* 0x001fca00078e0202 */
[----:B------:R-:W-:Y:S01]  /*0bd0*/  STG.E desc[UR12][R2.64], R14 ;  /* 0x0000000e02007986 */ /* 0x000fe2000c10190c */
[----:B-1----:R-:W-:-:S05]  /*0be0*/  IMAD.WIDE R4, R7, 0x4, R4 ;  /* 0x0000000407047825 */ /* 0x002fca00078e0204 */
[----:B------:R-:W-:Y:S01]  /*0bf0*/  STG.E desc[UR12][R4.64], R14 ;  /* 0x0000000e04007986 */ /* 0x000fe2000c10190c */
[----:B------:R-:W-:Y:S05]  /*0c00*/  EXIT ;  /* 0x000000000000794d */ /* 0x000fea0003800000 */
.L_x_48:
        /* <DEDUP_REMOVED lines=15> */
.L_x_60:


//--------------------- .text._Z28similarityMatrixAndTransposePKfS0_iiiPfS1_ --------------------------
	.section	.text._Z28similarityMatrixAndTransposePKfS0_iiiPfS1_,"ax",@progbits
	.align	128
        .global         _Z28similarityMatrixAndTransposePKfS0_iiiPfS1_
        .type           _Z28similarityMatrixAndTransposePKfS0_iiiPfS1_,@function
        .size           _Z28similarityMatrixAndTransposePKfS0_iiiPfS1_,(.L_x_61 - _Z28similarityMatrixAndTransposePKfS0_iiiPfS1_)
        .other          _Z28similarityMatrixAndTransposePKfS0_iiiPfS1_,@"STO_CUDA_ENTRY STV_DEFAULT"
_Z28similarityMatrixAndTransposePKfS0_iiiPfS1_:
.text._Z28similarityMatrixAndTransposePKfS0_iiiPfS1_:
        /* <DEDUP_REMOVED lines=37> */
.L_x_51:
        /* <DEDUP_REMOVED lines=57> */
.L_x_50:
        /* <DEDUP_REMOVED lines=41> */
.L_x_52:
        /* <DEDUP_REMOVED lines=29> */
.L_x_53:
        /* <DEDUP_REMOVED lines=9> */
.L_x_54:
        /* <DEDUP_REMOVED lines=11> */
.L_x_49:
        /* <DEDUP_REMOVED lines=9> */
.L_x_55:
        /* <DEDUP_REMOVED lines=15> */
.L_x_61:


//--------------------- .nv.shared._Z11mutualCheckPKiS0_Pii --------------------------
	.section	.nv.shared._Z11mutualCheckPKiS0_Pii,"aw",@nobits
	.sectionflags	@""
	.align	16
	.zero		1024


//--------------------- .nv.shared.reserved.0     --------------------------
	.section	.nv.shared.reserved.0,"aw",@nobits
	.weak		__nv_reservedSMEM_offset_0_alias
	.size		__nv_reservedSMEM_offset_0_alias, 0, 64
	.other		__nv_reservedSMEM_offset_0_alias,@"STO_CUDA_RESERVED_SHARED STV_DEFAULT"
__nv_reservedSMEM_offset_0_alias:
	.zero		0
	.zero		64


//--------------------- .nv.shared._Z20findNearestNeighborsPKfS0_PiPfiiff --------------------------
	.section	.nv.shared._Z20findNearestNeighborsPKfS0_PiPfiiff,"aw",@nobits
	.sectionflags	@""
	.align	16
	.zero		1024


//--------------------- .nv.shared._Z9find_nnV2PKfPiPfiif --------------------------
	.section	.nv.shared._Z9find_nnV2PKfPiPfiif,"aw",@nobits
	.sectionflags	@""
	.align	16
	.zero		1024


//--------------------- .nv.shared._Z7find_nnPKfPiPfiif --------------------------
	.section	.nv.shared._Z7find_nnPKfPiPfiif,"aw",@nobits
	.sectionflags	@""
	.align	16
	.zero		1024


//--------------------- .nv.shared._Z30similarityMatrixAndTransposeV2PKfS0_iiiPfS1_ --------------------------
	.section	.nv.shared._Z30similarityMatrixAndTransposeV2PKfS0_iiiPfS1_,"aw",@nobits
	.sectionflags	@""
	.align	16
	.zero		1024


//--------------------- .nv.shared._Z28similarityMatrixAndTransposePKfS0_iiiPfS1_ --------------------------
	.section	.nv.shared._Z28similarityMatrixAndTransposePKfS0_iiiPfS1_,"aw",@nobits
	.sectionflags	@""
	.align	16
	.zero		1024


//--------------------- .nv.constant0._Z11mutualCheckPKiS0_Pii --------------------------
	.section	.nv.constant0._Z11mutualCheckPKiS0_Pii,"a",@progbits
	.sectionflags	@""
	.align	4
.nv.constant0._Z11mutualCheckPKiS0_Pii:
	.zero		924


//--------------------- .nv.constant0._Z20findNearestNeighborsPKfS0_PiPfiiff --------------------------
	.section	.nv.constant0._Z20findNearestNeighborsPKfS0_PiPfiiff,"a",@progbits
	.sectionflags	@""
	.align	4
.nv.constant0._Z20findNearestNeighborsPKfS0_PiPfiiff:
	.zero		944


//--------------------- .nv.constant0._Z9find_nnV2PKfPiPfiif --------------------------
	.section	.nv.constant0._Z9find_nnV2PKfPiPfiif,"a",@progbits
	.sectionflags	@""
	.align	4
.nv.constant0._Z9find_nnV2PKfPiPfiif:
	.zero		932


//--------------------- .nv.constant0._Z7find_nnPKfPiPfiif --------------------------
	.section	.nv.constant0._Z7find_nnPKfPiPfiif,"a",@progbits
	.sectionflags	@""
	.align	4
.nv.constant0._Z7find_nnPKfPiPfiif:
	.zero		932


//--------------------- .nv.constant0._Z30similarityMatrixAndTransposeV2PKfS0_iiiPfS1_ --------------------------
	.section	.nv.constant0._Z30similarityMatrixAndTransposeV2PKfS0_iiiPfS1_,"a",@progbits
	.sectionflags	@""
	.align	4
.nv.constant0._Z30similarityMatrixAndTransposeV2PKfS0_iiiPfS1_:
	.zero		944


//--------------------- .nv.constant0._Z28similarityMatrixAndTransposePKfS0_iiiPfS1_ --------------------------
	.section	.nv.constant0._Z28similarityMatrixAndTransposePKfS0_iiiPfS1_,"a",@progbits
	.sectionflags	@""
	.align	4
.nv.constant0._Z28similarityMatrixAndTransposePKfS0_iiiPfS1_:
	.zero		944


//--------------------- SYMBOLS --------------------------

	.type		.nv.reservedSmem.offset0,@object
	.size		.nv.reservedSmem.offset0,0x4
	.type		.nv.reservedSmem.cap,@object
	.size		.nv.reservedSmem.cap,0x4
